//
// Generated by NVIDIA NVVM Compiler
//
// Compiler Build ID: CL-36424714
// Cuda compilation tools, release 13.0, V13.0.88
// Based on NVVM 20.0.0
//

.version 9.0
.target sm_100
.address_size 64

	// .globl	_Z12performMultsPdS_ii
.global .align 1 .b8 _ZN34_INTERNAL_dfcd43c2_4_k_cu_6b6f8f114cuda3std3__45__cpo5beginE[1];
.global .align 1 .b8 _ZN34_INTERNAL_dfcd43c2_4_k_cu_6b6f8f114cuda3std3__45__cpo3endE[1];
.global .align 1 .b8 _ZN34_INTERNAL_dfcd43c2_4_k_cu_6b6f8f114cuda3std3__45__cpo6cbeginE[1];
.global .align 1 .b8 _ZN34_INTERNAL_dfcd43c2_4_k_cu_6b6f8f114cuda3std3__45__cpo4cendE[1];
.global .align 1 .b8 _ZN34_INTERNAL_dfcd43c2_4_k_cu_6b6f8f114cuda3std3__45__cpo6rbeginE[1];
.global .align 1 .b8 _ZN34_INTERNAL_dfcd43c2_4_k_cu_6b6f8f114cuda3std3__45__cpo4rendE[1];
.global .align 1 .b8 _ZN34_INTERNAL_dfcd43c2_4_k_cu_6b6f8f114cuda3std3__45__cpo7crbeginE[1];
.global .align 1 .b8 _ZN34_INTERNAL_dfcd43c2_4_k_cu_6b6f8f114cuda3std3__45__cpo5crendE[1];
.global .align 1 .b8 _ZN34_INTERNAL_dfcd43c2_4_k_cu_6b6f8f114cuda3std3__436_GLOBAL__N__dfcd43c2_4_k_cu_6b6f8f116ignoreE[1];
.global .align 1 .b8 _ZN34_INTERNAL_dfcd43c2_4_k_cu_6b6f8f114cuda3std3__419piecewise_constructE[1];
.global .align 1 .b8 _ZN34_INTERNAL_dfcd43c2_4_k_cu_6b6f8f114cuda3std3__48in_placeE[1];
.global .align 1 .b8 _ZN34_INTERNAL_dfcd43c2_4_k_cu_6b6f8f114cuda3std3__420unreachable_sentinelE[1];
.global .align 1 .b8 _ZN34_INTERNAL_dfcd43c2_4_k_cu_6b6f8f114cuda3std3__47nulloptE[1];
.global .align 1 .b8 _ZN34_INTERNAL_dfcd43c2_4_k_cu_6b6f8f114cuda3std3__48unexpectE[1];
.global .align 1 .b8 _ZN34_INTERNAL_dfcd43c2_4_k_cu_6b6f8f114cuda3std6ranges3__45__cpo4swapE[1];
.global .align 1 .b8 _ZN34_INTERNAL_dfcd43c2_4_k_cu_6b6f8f114cuda3std6ranges3__45__cpo9iter_moveE[1];
.global .align 1 .b8 _ZN34_INTERNAL_dfcd43c2_4_k_cu_6b6f8f114cuda3std6ranges3__45__cpo5beginE[1];
.global .align 1 .b8 _ZN34_INTERNAL_dfcd43c2_4_k_cu_6b6f8f114cuda3std6ranges3__45__cpo3endE[1];
.global .align 1 .b8 _ZN34_INTERNAL_dfcd43c2_4_k_cu_6b6f8f114cuda3std6ranges3__45__cpo6cbeginE[1];
.global .align 1 .b8 _ZN34_INTERNAL_dfcd43c2_4_k_cu_6b6f8f114cuda3std6ranges3__45__cpo4cendE[1];
.global .align 1 .b8 _ZN34_INTERNAL_dfcd43c2_4_k_cu_6b6f8f114cuda3std6ranges3__45__cpo7advanceE[1];
.global .align 1 .b8 _ZN34_INTERNAL_dfcd43c2_4_k_cu_6b6f8f114cuda3std6ranges3__45__cpo9iter_swapE[1];
.global .align 1 .b8 _ZN34_INTERNAL_dfcd43c2_4_k_cu_6b6f8f114cuda3std6ranges3__45__cpo4nextE[1];
.global .align 1 .b8 _ZN34_INTERNAL_dfcd43c2_4_k_cu_6b6f8f114cuda3std6ranges3__45__cpo4prevE[1];
.global .align 1 .b8 _ZN34_INTERNAL_dfcd43c2_4_k_cu_6b6f8f114cuda3std6ranges3__45__cpo4dataE[1];
.global .align 1 .b8 _ZN34_INTERNAL_dfcd43c2_4_k_cu_6b6f8f114cuda3std6ranges3__45__cpo5cdataE[1];
.global .align 1 .b8 _ZN34_INTERNAL_dfcd43c2_4_k_cu_6b6f8f114cuda3std6ranges3__45__cpo4sizeE[1];
.global .align 1 .b8 _ZN34_INTERNAL_dfcd43c2_4_k_cu_6b6f8f114cuda3std6ranges3__45__cpo5ssizeE[1];
.global .align 1 .b8 _ZN34_INTERNAL_dfcd43c2_4_k_cu_6b6f8f114cuda3std6ranges3__45__cpo8distanceE[1];
.global .align 1 .b8 _ZN34_INTERNAL_dfcd43c2_4_k_cu_6b6f8f116thrust24THRUST_300001_SM_1000_NS8cuda_cub3parE[1];
.global .align 1 .b8 _ZN34_INTERNAL_dfcd43c2_4_k_cu_6b6f8f116thrust24THRUST_300001_SM_1000_NS8cuda_cub10par_nosyncE[1];
.global .align 1 .b8 _ZN34_INTERNAL_dfcd43c2_4_k_cu_6b6f8f116thrust24THRUST_300001_SM_1000_NS6system6detail10sequential3seqE[1];
.global .align 1 .b8 _ZN34_INTERNAL_dfcd43c2_4_k_cu_6b6f8f116thrust24THRUST_300001_SM_1000_NS12placeholders2_1E[1];
.global .align 1 .b8 _ZN34_INTERNAL_dfcd43c2_4_k_cu_6b6f8f116thrust24THRUST_300001_SM_1000_NS12placeholders2_2E[1];
.global .align 1 .b8 _ZN34_INTERNAL_dfcd43c2_4_k_cu_6b6f8f116thrust24THRUST_300001_SM_1000_NS12placeholders2_3E[1];
.global .align 1 .b8 _ZN34_INTERNAL_dfcd43c2_4_k_cu_6b6f8f116thrust24THRUST_300001_SM_1000_NS12placeholders2_4E[1];
.global .align 1 .b8 _ZN34_INTERNAL_dfcd43c2_4_k_cu_6b6f8f116thrust24THRUST_300001_SM_1000_NS12placeholders2_5E[1];
.global .align 1 .b8 _ZN34_INTERNAL_dfcd43c2_4_k_cu_6b6f8f116thrust24THRUST_300001_SM_1000_NS12placeholders2_6E[1];
.global .align 1 .b8 _ZN34_INTERNAL_dfcd43c2_4_k_cu_6b6f8f116thrust24THRUST_300001_SM_1000_NS12placeholders2_7E[1];
.global .align 1 .b8 _ZN34_INTERNAL_dfcd43c2_4_k_cu_6b6f8f116thrust24THRUST_300001_SM_1000_NS12placeholders2_8E[1];
.global .align 1 .b8 _ZN34_INTERNAL_dfcd43c2_4_k_cu_6b6f8f116thrust24THRUST_300001_SM_1000_NS12placeholders2_9E[1];
.global .align 1 .b8 _ZN34_INTERNAL_dfcd43c2_4_k_cu_6b6f8f116thrust24THRUST_300001_SM_1000_NS12placeholders3_10E[1];
.global .align 1 .b8 _ZN34_INTERNAL_dfcd43c2_4_k_cu_6b6f8f116thrust24THRUST_300001_SM_1000_NS3seqE[1];

.visible .entry _Z12performMultsPdS_ii(
	.param .u64 .ptr .align 1 _Z12performMultsPdS_ii_param_0,
	.param .u64 .ptr .align 1 _Z12performMultsPdS_ii_param_1,
	.param .u32 _Z12performMultsPdS_ii_param_2,
	.param .u32 _Z12performMultsPdS_ii_param_3
)
{
	.reg .pred 	%p<2>;
	.reg .b32 	%r<8>;
	.reg .b64 	%rd<9>;
	.reg .b64 	%fd<4>;

	ld.param.u64 	%rd1, [_Z12performMultsPdS_ii_param_0];
	ld.param.u64 	%rd2, [_Z12performMultsPdS_ii_param_1];
	ld.param.u32 	%r2, [_Z12performMultsPdS_ii_param_2];
	ld.param.u32 	%r3, [_Z12performMultsPdS_ii_param_3];
	mov.u32 	%r4, %ctaid.x;
	mov.u32 	%r5, %ntid.x;
	mov.u32 	%r6, %tid.x;
	mad.lo.s32 	%r1, %r4, %r5, %r6;
	setp.ge.s32 	%p1, %r1, %r3;
	@%p1 bra 	$L__BB0_2;
	cvta.to.global.u64 	%rd3, %rd2;
	cvta.to.global.u64 	%rd4, %rd1;
	rem.s32 	%r7, %r1, %r2;
	mul.wide.s32 	%rd5, %r7, 8;
	add.s64 	%rd6, %rd3, %rd5;
	ld.global.f64 	%fd1, [%rd6];
	mul.wide.s32 	%rd7, %r1, 8;
	add.s64 	%rd8, %rd4, %rd7;
	ld.global.f64 	%fd2, [%rd8];
	mul.f64 	%fd3, %fd1, %fd2;
	st.global.f64 	[%rd8], %fd3;
$L__BB0_2:
	ret;

}
	// .globl	_Z7sumRowsPdS_ii
.visible .entry _Z7sumRowsPdS_ii(
	.param .u64 .ptr .align 1 _Z7sumRowsPdS_ii_param_0,
	.param .u64 .ptr .align 1 _Z7sumRowsPdS_ii_param_1,
	.param .u32 _Z7sumRowsPdS_ii_param_2,
	.param .u32 _Z7sumRowsPdS_ii_param_3
)
{
	.reg .pred 	%p<11>;
	.reg .b32 	%r<91>;
	.reg .b64 	%rd<16>;
	.reg .b64 	%fd<92>;

	ld.param.u64 	%rd4, [_Z7sumRowsPdS_ii_param_0];
	ld.param.u64 	%rd3, [_Z7sumRowsPdS_ii_param_1];
	ld.param.u32 	%r37, [_Z7sumRowsPdS_ii_param_2];
	cvta.to.global.u64 	%rd1, %rd4;
	mov.u32 	%r38, %ctaid.x;
	mov.u32 	%r39, %ntid.x;
	mul.lo.s32 	%r1, %r38, %r39;
	mov.u32 	%r2, %tid.x;
	add.s32 	%r3, %r1, %r2;
	rem.s32 	%r40, %r3, %r37;
	setp.ne.s32 	%p1, %r40, 0;
	@%p1 bra 	$L__BB1_16;
	setp.lt.s32 	%p2, %r37, 1;
	mov.f64 	%fd91, 0d0000000000000000;
	@%p2 bra 	$L__BB1_15;
	and.b32  	%r4, %r37, 15;
	setp.lt.u32 	%p3, %r37, 16;
	mov.b32 	%r82, 0;
	mov.u32 	%r90, %r82;
	@%p3 bra 	$L__BB1_5;
	and.b32  	%r82, %r37, 2147483632;
	neg.s32 	%r76, %r82;
	add.s64 	%rd2, %rd1, 64;
	mov.b32 	%r90, 0;
	mov.u32 	%r75, %r3;
$L__BB1_4:
	.pragma "nounroll";
	mul.wide.s32 	%rd5, %r75, 8;
	add.s64 	%rd6, %rd2, %rd5;
	ld.global.f64 	%fd4, [%rd6+-64];
	cvt.rn.f64.s32 	%fd5, %r90;
	add.f64 	%fd6, %fd4, %fd5;
	cvt.rzi.s32.f64 	%r44, %fd6;
	ld.global.f64 	%fd7, [%rd6+-56];
	cvt.rn.f64.s32 	%fd8, %r44;
	add.f64 	%fd9, %fd7, %fd8;
	cvt.rzi.s32.f64 	%r45, %fd9;
	ld.global.f64 	%fd10, [%rd6+-48];
	cvt.rn.f64.s32 	%fd11, %r45;
	add.f64 	%fd12, %fd10, %fd11;
	cvt.rzi.s32.f64 	%r46, %fd12;
	ld.global.f64 	%fd13, [%rd6+-40];
	cvt.rn.f64.s32 	%fd14, %r46;
	add.f64 	%fd15, %fd13, %fd14;
	cvt.rzi.s32.f64 	%r47, %fd15;
	ld.global.f64 	%fd16, [%rd6+-32];
	cvt.rn.f64.s32 	%fd17, %r47;
	add.f64 	%fd18, %fd16, %fd17;
	cvt.rzi.s32.f64 	%r48, %fd18;
	ld.global.f64 	%fd19, [%rd6+-24];
	cvt.rn.f64.s32 	%fd20, %r48;
	add.f64 	%fd21, %fd19, %fd20;
	cvt.rzi.s32.f64 	%r49, %fd21;
	ld.global.f64 	%fd22, [%rd6+-16];
	cvt.rn.f64.s32 	%fd23, %r49;
	add.f64 	%fd24, %fd22, %fd23;
	cvt.rzi.s32.f64 	%r50, %fd24;
	ld.global.f64 	%fd25, [%rd6+-8];
	cvt.rn.f64.s32 	%fd26, %r50;
	add.f64 	%fd27, %fd25, %fd26;
	cvt.rzi.s32.f64 	%r51, %fd27;
	ld.global.f64 	%fd28, [%rd6];
	cvt.rn.f64.s32 	%fd29, %r51;
	add.f64 	%fd30, %fd28, %fd29;
	cvt.rzi.s32.f64 	%r52, %fd30;
	ld.global.f64 	%fd31, [%rd6+8];
	cvt.rn.f64.s32 	%fd32, %r52;
	add.f64 	%fd33, %fd31, %fd32;
	cvt.rzi.s32.f64 	%r53, %fd33;
	ld.global.f64 	%fd34, [%rd6+16];
	cvt.rn.f64.s32 	%fd35, %r53;
	add.f64 	%fd36, %fd34, %fd35;
	cvt.rzi.s32.f64 	%r54, %fd36;
	ld.global.f64 	%fd37, [%rd6+24];
	cvt.rn.f64.s32 	%fd38, %r54;
	add.f64 	%fd39, %fd37, %fd38;
	cvt.rzi.s32.f64 	%r55, %fd39;
	ld.global.f64 	%fd40, [%rd6+32];
	cvt.rn.f64.s32 	%fd41, %r55;
	add.f64 	%fd42, %fd40, %fd41;
	cvt.rzi.s32.f64 	%r56, %fd42;
	ld.global.f64 	%fd43, [%rd6+40];
	cvt.rn.f64.s32 	%fd44, %r56;
	add.f64 	%fd45, %fd43, %fd44;
	cvt.rzi.s32.f64 	%r57, %fd45;
	ld.global.f64 	%fd46, [%rd6+48];
	cvt.rn.f64.s32 	%fd47, %r57;
	add.f64 	%fd48, %fd46, %fd47;
	cvt.rzi.s32.f64 	%r58, %fd48;
	ld.global.f64 	%fd49, [%rd6+56];
	cvt.rn.f64.s32 	%fd50, %r58;
	add.f64 	%fd51, %fd49, %fd50;
	cvt.rzi.s32.f64 	%r90, %fd51;
	add.s32 	%r76, %r76, 16;
	add.s32 	%r75, %r75, 16;
	setp.ne.s32 	%p4, %r76, 0;
	@%p4 bra 	$L__BB1_4;
$L__BB1_5:
	setp.eq.s32 	%p5, %r4, 0;
	@%p5 bra 	$L__BB1_14;
	and.b32  	%r16, %r37, 7;
	setp.lt.u32 	%p6, %r4, 8;
	@%p6 bra 	$L__BB1_8;
	add.s32 	%r60, %r82, %r3;
	mul.wide.s32 	%rd7, %r60, 8;
	add.s64 	%rd8, %rd1, %rd7;
	ld.global.f64 	%fd52, [%rd8];
	cvt.rn.f64.s32 	%fd53, %r90;
	add.f64 	%fd54, %fd52, %fd53;
	cvt.rzi.s32.f64 	%r61, %fd54;
	ld.global.f64 	%fd55, [%rd8+8];
	cvt.rn.f64.s32 	%fd56, %r61;
	add.f64 	%fd57, %fd55, %fd56;
	cvt.rzi.s32.f64 	%r62, %fd57;
	ld.global.f64 	%fd58, [%rd8+16];
	cvt.rn.f64.s32 	%fd59, %r62;
	add.f64 	%fd60, %fd58, %fd59;
	cvt.rzi.s32.f64 	%r63, %fd60;
	ld.global.f64 	%fd61, [%rd8+24];
	cvt.rn.f64.s32 	%fd62, %r63;
	add.f64 	%fd63, %fd61, %fd62;
	cvt.rzi.s32.f64 	%r64, %fd63;
	ld.global.f64 	%fd64, [%rd8+32];
	cvt.rn.f64.s32 	%fd65, %r64;
	add.f64 	%fd66, %fd64, %fd65;
	cvt.rzi.s32.f64 	%r65, %fd66;
	ld.global.f64 	%fd67, [%rd8+40];
	cvt.rn.f64.s32 	%fd68, %r65;
	add.f64 	%fd69, %fd67, %fd68;
	cvt.rzi.s32.f64 	%r66, %fd69;
	ld.global.f64 	%fd70, [%rd8+48];
	cvt.rn.f64.s32 	%fd71, %r66;
	add.f64 	%fd72, %fd70, %fd71;
	cvt.rzi.s32.f64 	%r67, %fd72;
	ld.global.f64 	%fd73, [%rd8+56];
	cvt.rn.f64.s32 	%fd74, %r67;
	add.f64 	%fd75, %fd73, %fd74;
	cvt.rzi.s32.f64 	%r90, %fd75;
	add.s32 	%r82, %r82, 8;
$L__BB1_8:
	setp.eq.s32 	%p7, %r16, 0;
	@%p7 bra 	$L__BB1_14;
	and.b32  	%r22, %r37, 3;
	setp.lt.u32 	%p8, %r16, 4;
	@%p8 bra 	$L__BB1_11;
	add.s32 	%r69, %r82, %r3;
	mul.wide.s32 	%rd9, %r69, 8;
	add.s64 	%rd10, %rd1, %rd9;
	ld.global.f64 	%fd76, [%rd10];
	cvt.rn.f64.s32 	%fd77, %r90;
	add.f64 	%fd78, %fd76, %fd77;
	cvt.rzi.s32.f64 	%r70, %fd78;
	ld.global.f64 	%fd79, [%rd10+8];
	cvt.rn.f64.s32 	%fd80, %r70;
	add.f64 	%fd81, %fd79, %fd80;
	cvt.rzi.s32.f64 	%r71, %fd81;
	ld.global.f64 	%fd82, [%rd10+16];
	cvt.rn.f64.s32 	%fd83, %r71;
	add.f64 	%fd84, %fd82, %fd83;
	cvt.rzi.s32.f64 	%r72, %fd84;
	ld.global.f64 	%fd85, [%rd10+24];
	cvt.rn.f64.s32 	%fd86, %r72;
	add.f64 	%fd87, %fd85, %fd86;
	cvt.rzi.s32.f64 	%r90, %fd87;
	add.s32 	%r82, %r82, 4;
$L__BB1_11:
	setp.eq.s32 	%p9, %r22, 0;
	@%p9 bra 	$L__BB1_14;
	add.s32 	%r73, %r2, %r82;
	add.s32 	%r88, %r73, %r1;
	neg.s32 	%r87, %r22;
$L__BB1_13:
	.pragma "nounroll";
	mul.wide.s32 	%rd11, %r88, 8;
	add.s64 	%rd12, %rd1, %rd11;
	ld.global.f64 	%fd88, [%rd12];
	cvt.rn.f64.s32 	%fd89, %r90;
	add.f64 	%fd90, %fd88, %fd89;
	cvt.rzi.s32.f64 	%r90, %fd90;
	add.s32 	%r88, %r88, 1;
	add.s32 	%r87, %r87, 1;
	setp.ne.s32 	%p10, %r87, 0;
	@%p10 bra 	$L__BB1_13;
$L__BB1_14:
	cvt.rn.f64.s32 	%fd91, %r90;
$L__BB1_15:
	div.s32 	%r74, %r3, %r37;
	cvta.to.global.u64 	%rd13, %rd3;
	mul.wide.s32 	%rd14, %r74, 8;
	add.s64 	%rd15, %rd13, %rd14;
	st.global.f64 	[%rd15], %fd91;
$L__BB1_16:
	ret;

}
	// .globl	_ZN3cub18CUB_300001_SM_10006detail11EmptyKernelIvEEvv
.visible .entry _ZN3cub18CUB_300001_SM_10006detail11EmptyKernelIvEEvv()
{


	ret;

}
	// .globl	_ZN3cub18CUB_300001_SM_10006detail8for_each13static_kernelINS2_12policy_hub_t12policy_500_tEmN6thrust24THRUST_300001_SM_1000_NS8cuda_cub20__uninitialized_fill7functorINS7_10device_ptrIdEEdEEEEvT0_T1_
.visible .entry _ZN3cub18CUB_300001_SM_10006detail8for_each13static_kernelINS2_12policy_hub_t12policy_500_tEmN6thrust24THRUST_300001_SM_1000_NS8cuda_cub20__uninitialized_fill7functorINS7_10device_ptrIdEEdEEEEvT0_T1_(
	.param .u64 _ZN3cub18CUB_300001_SM_10006detail8for_each13static_kernelINS2_12policy_hub_t12policy_500_tEmN6thrust24THRUST_300001_SM_1000_NS8cuda_cub20__uninitialized_fill7functorINS7_10device_ptrIdEEdEEEEvT0_T1__param_0,
	.param .align 8 .b8 _ZN3cub18CUB_300001_SM_10006detail8for_each13static_kernelINS2_12policy_hub_t12policy_500_tEmN6thrust24THRUST_300001_SM_1000_NS8cuda_cub20__uninitialized_fill7functorINS7_10device_ptrIdEEdEEEEvT0_T1__param_1[16]
)
.maxntid 256
{
	.reg .pred 	%p<4>;
	.reg .b32 	%r<5>;
	.reg .b64 	%rd<16>;
	.reg .b64 	%fd<3>;

	ld.param.f64 	%fd2, [_ZN3cub18CUB_300001_SM_10006detail8for_each13static_kernelINS2_12policy_hub_t12policy_500_tEmN6thrust24THRUST_300001_SM_1000_NS8cuda_cub20__uninitialized_fill7functorINS7_10device_ptrIdEEdEEEEvT0_T1__param_1+8];
	ld.param.u64 	%rd4, [_ZN3cub18CUB_300001_SM_10006detail8for_each13static_kernelINS2_12policy_hub_t12policy_500_tEmN6thrust24THRUST_300001_SM_1000_NS8cuda_cub20__uninitialized_fill7functorINS7_10device_ptrIdEEdEEEEvT0_T1__param_1];
	ld.param.u64 	%rd5, [_ZN3cub18CUB_300001_SM_10006detail8for_each13static_kernelINS2_12policy_hub_t12policy_500_tEmN6thrust24THRUST_300001_SM_1000_NS8cuda_cub20__uninitialized_fill7functorINS7_10device_ptrIdEEdEEEEvT0_T1__param_0];
	mov.u32 	%r2, %ctaid.x;
	mul.wide.u32 	%rd1, %r2, 512;
	sub.s64 	%rd2, %rd5, %rd1;
	setp.lt.u64 	%p1, %rd2, 512;
	@%p1 bra 	$L__BB3_2;
	mov.u32 	%r4, %tid.x;
	cvta.to.global.u64 	%rd11, %rd4;
	cvt.u64.u32 	%rd12, %r4;
	add.s64 	%rd13, %rd1, %rd12;
	shl.b64 	%rd14, %rd13, 3;
	add.s64 	%rd15, %rd11, %rd14;
	st.global.f64 	[%rd15], %fd2;
	st.global.f64 	[%rd15+2048], %fd2;
	bra.uni 	$L__BB3_6;
$L__BB3_2:
	cvta.to.global.u64 	%rd6, %rd4;
	mov.u32 	%r1, %tid.x;
	cvt.u64.u32 	%rd7, %r1;
	setp.le.u64 	%p2, %rd2, %rd7;
	add.s64 	%rd8, %rd1, %rd7;
	shl.b64 	%rd9, %rd8, 3;
	add.s64 	%rd3, %rd6, %rd9;
	@%p2 bra 	$L__BB3_4;
	st.global.f64 	[%rd3], %fd2;
$L__BB3_4:
	add.s32 	%r3, %r1, 256;
	cvt.u64.u32 	%rd10, %r3;
	setp.le.u64 	%p3, %rd2, %rd10;
	@%p3 bra 	$L__BB3_6;
	st.global.f64 	[%rd3+2048], %fd2;
$L__BB3_6:
	ret;

}


// ===== COMPILED SASS (sm_100) =====

	.target	sm_100

	.elftype	@"ET_EXEC"


//--------------------- .note.nv.tkinfo           --------------------------
	.section	.note.nv.tkinfo,"",@"SHT_NOTE"
	.sectionflags	@"SHF_NOTE_NV_TKINFO"
	.tkinfo
        /*0018*/ 	.word	0x00000002
        /*0030*/ 	.string	""
        /*0030*/ 	.string	"ptxas"
        /*0030*/ 	.string	"Cuda compilation tools, release 13.0, V13.0.88"
        /*0030*/ 	.string	"Build cuda_13.0.r13.0/compiler.36424714_0"
        /*0030*/ 	.string	"-arch sm_100 -m 64 "



//--------------------- .note.nv.cuinfo           --------------------------
	.section	.note.nv.cuinfo,"",@"SHT_NOTE"
	.sectionflags	@"SHF_NOTE_NV_CUINFO"
        /*0018*/ 	.short	0x0002
        /*001a*/ 	.short	0x0064
        /*001c*/ 	.short	0x0082
	.zero		2


//--------------------- .nv.info                  --------------------------
	.section	.nv.info,"",@"SHT_CUDA_INFO"
	.align	4


	//----- nvinfo : EIATTR_REGCOUNT
	.align		4
        /*0000*/ 	.byte	0x04, 0x2f
        /*0002*/ 	.short	(.L_44 - .L_43)
	.align		4
.L_43:
        /*0004*/ 	.word	index@(_Z12performMultsPdS_ii)
        /*0008*/ 	.word	0x0000000c


	//----- nvinfo : EIATTR_FRAME_SIZE
	.align		4
.L_44:
        /*000c*/ 	.byte	0x04, 0x11
        /*000e*/ 	.short	(.L_46 - .L_45)
	.align		4
.L_45:
        /*0010*/ 	.word	index@(_Z12performMultsPdS_ii)
        /*0014*/ 	.word	0x00000000


	//----- nvinfo : EIATTR_REGCOUNT
	.align		4
.L_46:
        /*0018*/ 	.byte	0x04, 0x2f
        /*001a*/ 	.short	(.L_48 - .L_47)
	.align		4
.L_47:
        /*001c*/ 	.word	index@(_Z7sumRowsPdS_ii)
        /*0020*/ 	.word	0x00000020


	//----- nvinfo : EIATTR_FRAME_SIZE
	.align		4
.L_48:
        /*0024*/ 	.byte	0x04, 0x11
        /*0026*/ 	.short	(.L_50 - .L_49)
	.align		4
.L_49:
        /*0028*/ 	.word	index@(_Z7sumRowsPdS_ii)
        /*002c*/ 	.word	0x00000000


	//----- nvinfo : EIATTR_REGCOUNT
	.align		4
.L_50:
        /*0030*/ 	.byte	0x04, 0x2f
        /*0032*/ 	.short	(.L_52 - .L_51)
	.align		4
.L_51:
        /*0034*/ 	.word	index@(_ZN3cub18CUB_300001_SM_10006detail11EmptyKernelIvEEvv)
        /*0038*/ 	.word	0x00000004


	//----- nvinfo : EIATTR_FRAME_SIZE
	.align		4
.L_52:
        /*003c*/ 	.byte	0x04, 0x11
        /*003e*/ 	.short	(.L_54 - .L_53)
	.align		4
.L_53:
        /*0040*/ 	.word	index@(_ZN3cub18CUB_300001_SM_10006detail11EmptyKernelIvEEvv)
        /*0044*/ 	.word	0x00000000


	//----- nvinfo : EIATTR_REGCOUNT
	.align		4
.L_54:
        /*0048*/ 	.byte	0x04, 0x2f
        /*004a*/ 	.short	(.L_56 - .L_55)
	.align		4
.L_55:
        /*004c*/ 	.word	index@(_ZN3cub18CUB_300001_SM_10006detail8for_each13static_kernelINS2_12policy_hub_t12policy_500_tEmN6thrust24THRUST_300001_SM_1000_NS8cuda_cub20__uninitialized_fill7functorINS7_10device_ptrIdEEdEEEEvT0_T1_)
        /*0050*/ 	.word	0x00000009


	//----- nvinfo : EIATTR_FRAME_SIZE
	.align		4
.L_56:
        /*0054*/ 	.byte	0x04, 0x11
        /*0056*/ 	.short	(.L_58 - .L_57)
	.align		4
.L_57:
        /*0058*/ 	.word	index@(_ZN3cub18CUB_300001_SM_10006detail8for_each13static_kernelINS2_12policy_hub_t12policy_500_tEmN6thrust24THRUST_300001_SM_1000_NS8cuda_cub20__uninitialized_fill7functorINS7_10device_ptrIdEEdEEEEvT0_T1_)
        /*005c*/ 	.word	0x00000000


	//----- nvinfo : EIATTR_MIN_STACK_SIZE
	.align		4
.L_58:
        /*0060*/ 	.byte	0x04, 0x12
        /*0062*/ 	.short	(.L_60 - .L_59)
	.align		4
.L_59:
        /*0064*/ 	.word	index@(_ZN3cub18CUB_300001_SM_10006detail8for_each13static_kernelINS2_12policy_hub_t12policy_500_tEmN6thrust24THRUST_300001_SM_1000_NS8cuda_cub20__uninitialized_fill7functorINS7_10device_ptrIdEEdEEEEvT0_T1_)
        /*0068*/ 	.word	0x00000000


	//----- nvinfo : EIATTR_MIN_STACK_SIZE
	.align		4
.L_60:
        /*006c*/ 	.byte	0x04, 0x12
        /*006e*/ 	.short	(.L_62 - .L_61)
	.align		4
.L_61:
        /*0070*/ 	.word	index@(_ZN3cub18CUB_300001_SM_10006detail11EmptyKernelIvEEvv)
        /*0074*/ 	.word	0x00000000


	//----- nvinfo : EIATTR_MIN_STACK_SIZE
	.align		4
.L_62:
        /*0078*/ 	.byte	0x04, 0x12
        /*007a*/ 	.short	(.L_64 - .L_63)
	.align		4
.L_63:
        /*007c*/ 	.word	index@(_Z7sumRowsPdS_ii)
        /*0080*/ 	.word	0x00000000


	//----- nvinfo : EIATTR_MIN_STACK_SIZE
	.align		4
.L_64:
        /*0084*/ 	.byte	0x04, 0x12
        /*0086*/ 	.short	(.L_66 - .L_65)
	.align		4
.L_65:
        /*0088*/ 	.word	index@(_Z12performMultsPdS_ii)
        /*008c*/ 	.word	0x00000000
.L_66:


//--------------------- .nv.compat                --------------------------
	.section	.nv.compat,"",@"SHT_CUDA_COMPAT_INFO"
	.align	4
        /*0000*/ 	.byte	0x02, 0x09, 0x00, 0x00, 0x02, 0x02, 0x01, 0x00, 0x02, 0x05, 0x05, 0x00, 0x03, 0x07, 0x01, 0x01
        /*0010*/ 	.byte	0x02, 0x03, 0x00, 0x00, 0x02, 0x06, 0x01, 0x00, 0x04, 0x0b, 0x08, 0x00, 0x01, 0x00, 0x00, 0x00
        /*0020*/ 	.byte	0x00, 0x00, 0x00, 0x00


//--------------------- .nv.info._ZN3cub18CUB_300001_SM_10006detail8for_each13static_kernelINS2_12policy_hub_t12policy_500_tEmN6thrust24THRUST_300001_SM_1000_NS8cuda_cub20__uninitialized_fill7functorINS7_10device_ptrIdEEdEEEEvT0_T1_ --------------------------
	.section	.nv.info._ZN3cub18CUB_300001_SM_10006detail8for_each13static_kernelINS2_12policy_hub_t12policy_500_tEmN6thrust24THRUST_300001_SM_1000_NS8cuda_cub20__uninitialized_fill7functorINS7_10device_ptrIdEEdEEEEvT0_T1_,"",@"SHT_CUDA_INFO"
	.sectionflags	@""
	.align	4


	//----- nvinfo : EIATTR_CUDA_API_VERSION
	.align		4
        /*0000*/ 	.byte	0x04, 0x37
        /*0002*/ 	.short	(.L_68 - .L_67)
.L_67:
        /*0004*/ 	.word	0x00000082


	//----- nvinfo : EIATTR_KPARAM_INFO
	.align		4
.L_68:
        /*0008*/ 	.byte	0x04, 0x17
        /*000a*/ 	.short	(.L_70 - .L_69)
.L_69:
        /*000c*/ 	.word	0x00000000
        /*0010*/ 	.short	0x0001
        /*0012*/ 	.short	0x0008
        /*0014*/ 	.byte	0x00, 0xf0, 0x41, 0x00


	//----- nvinfo : EIATTR_KPARAM_INFO
	.align		4
.L_70:
        /*0018*/ 	.byte	0x04, 0x17
        /*001a*/ 	.short	(.L_72 - .L_71)
.L_71:
        /*001c*/ 	.word	0x00000000
        /*0020*/ 	.short	0x0000
        /*0022*/ 	.short	0x0000
        /*0024*/ 	.byte	0x00, 0xf0, 0x21, 0x00


	//----- nvinfo : EIATTR_SPARSE_MMA_MASK
	.align		4
.L_72:
        /*0028*/ 	.byte	0x03, 0x50
        /*002a*/ 	.short	0x0000


	//----- nvinfo : EIATTR_MAXREG_COUNT
	.align		4
        /*002c*/ 	.byte	0x03, 0x1b
        /*002e*/ 	.short	0x00ff


	//----- nvinfo : EIATTR_MERCURY_ISA_VERSION
	.align		4
        /*0030*/ 	.byte	0x03, 0x5f
        /*0032*/ 	.short	0x0101


	//----- nvinfo : EIATTR_VRC_CTA_INIT_COUNT
	.align		4
        /*0034*/ 	.byte	0x02, 0x4a
	.zero		1
	.zero		1


	//----- nvinfo : EIATTR_EXIT_INSTR_OFFSETS
	.align		4
        /*0038*/ 	.byte	0x04, 0x1c
        /*003a*/ 	.short	(.L_74 - .L_73)


	//   ....[0]....
.L_73:
        /*003c*/ 	.word	0x00000130


	//   ....[1]....
        /*0040*/ 	.word	0x00000230


	//   ....[2]....
        /*0044*/ 	.word	0x00000260


	//----- nvinfo : EIATTR_MAX_THREADS
	.align		4
.L_74:
        /*0048*/ 	.byte	0x04, 0x05
        /*004a*/ 	.short	(.L_76 - .L_75)
.L_75:
        /*004c*/ 	.word	0x00000100
        /*0050*/ 	.word	0x00000001
        /*0054*/ 	.word	0x00000001


	//----- nvinfo : EIATTR_CBANK_PARAM_SIZE
	.align		4
.L_76:
        /*0058*/ 	.byte	0x03, 0x19
        /*005a*/ 	.short	0x0018


	//----- nvinfo : EIATTR_PARAM_CBANK
	.align		4
        /*005c*/ 	.byte	0x04, 0x0a
        /*005e*/ 	.short	(.L_78 - .L_77)
	.align		4
.L_77:
        /*0060*/ 	.word	index@(.nv.constant0._ZN3cub18CUB_300001_SM_10006detail8for_each13static_kernelINS2_12policy_hub_t12policy_500_tEmN6thrust24THRUST_300001_SM_1000_NS8cuda_cub20__uninitialized_fill7functorINS7_10device_ptrIdEEdEEEEvT0_T1_)
        /*0064*/ 	.short	0x0380
        /*0066*/ 	.short	0x0018


	//----- nvinfo : EIATTR_SW_WAR
	.align		4
.L_78:
        /*0068*/ 	.byte	0x04, 0x36
        /*006a*/ 	.short	(.L_80 - .L_79)
.L_79:
        /*006c*/ 	.word	0x00000008
.L_80:


//--------------------- .nv.info._ZN3cub18CUB_300001_SM_10006detail11EmptyKernelIvEEvv --------------------------
	.section	.nv.info._ZN3cub18CUB_300001_SM_10006detail11EmptyKernelIvEEvv,"",@"SHT_CUDA_INFO"
	.sectionflags	@""
	.align	4


	//----- nvinfo : EIATTR_CUDA_API_VERSION
	.align		4
        /*0000*/ 	.byte	0x04, 0x37
        /*0002*/ 	.short	(.L_82 - .L_81)
.L_81:
        /*0004*/ 	.word	0x00000082


	//----- nvinfo : EIATTR_SPARSE_MMA_MASK
	.align		4
.L_82:
        /*0008*/ 	.byte	0x03, 0x50
        /*000a*/ 	.short	0x0000


	//----- nvinfo : EIATTR_MAXREG_COUNT
	.align		4
        /*000c*/ 	.byte	0x03, 0x1b
        /*000e*/ 	.short	0x00ff


	//----- nvinfo : EIATTR_MERCURY_ISA_VERSION
	.align		4
        /*0010*/ 	.byte	0x03, 0x5f
        /*0012*/ 	.short	0x0101


	//----- nvinfo : EIATTR_VRC_CTA_INIT_COUNT
	.align		4
        /*0014*/ 	.byte	0x02, 0x4a
	.zero		1
	.zero		1


	//----- nvinfo : EIATTR_EXIT_INSTR_OFFSETS
	.align		4
        /*0018*/ 	.byte	0x04, 0x1c
        /*001a*/ 	.short	(.L_84 - .L_83)


	//   ....[0]....
.L_83:
        /*001c*/ 	.word	0x00000010


	//----- nvinfo : EIATTR_SW_WAR
	.align		4
.L_84:
        /*0020*/ 	.byte	0x04, 0x36
        /*0022*/ 	.short	(.L_86 - .L_85)
.L_85:
        /*0024*/ 	.word	0x00000008
.L_86:


//--------------------- .nv.info._Z7sumRowsPdS_ii --------------------------
	.section	.nv.info._Z7sumRowsPdS_ii,"",@"SHT_CUDA_INFO"
	.sectionflags	@""
	.align	4


	//----- nvinfo : EIATTR_CUDA_API_VERSION
	.align		4
        /*0000*/ 	.byte	0x04, 0x37
        /*0002*/ 	.short	(.L_88 - .L_87)
.L_87:
        /*0004*/ 	.word	0x00000082


	//----- nvinfo : EIATTR_KPARAM_INFO
	.align		4
.L_88:
        /*0008*/ 	.byte	0x04, 0x17
        /*000a*/ 	.short	(.L_90 - .L_89)
.L_89:
        /*000c*/ 	.word	0x00000000
        /*0010*/ 	.short	0x0003
        /*0012*/ 	.short	0x0014
        /*0014*/ 	.byte	0x00, 0xf0, 0x11, 0x00


	//----- nvinfo : EIATTR_KPARAM_INFO
	.align		4
.L_90:
        /*0018*/ 	.byte	0x04, 0x17
        /*001a*/ 	.short	(.L_92 - .L_91)
.L_91:
        /*001c*/ 	.word	0x00000000
        /*0020*/ 	.short	0x0002
        /*0022*/ 	.short	0x0010
        /*0024*/ 	.byte	0x00, 0xf0, 0x11, 0x00


	//----- nvinfo : EIATTR_KPARAM_INFO
	.align		4
.L_92:
        /*0028*/ 	.byte	0x04, 0x17
        /*002a*/ 	.short	(.L_94 - .L_93)
.L_93:
        /*002c*/ 	.word	0x00000000
        /*0030*/ 	.short	0x0001
        /*0032*/ 	.short	0x0008
        /*0034*/ 	.byte	0x00, 0xf5, 0x21, 0x00


	//----- nvinfo : EIATTR_KPARAM_INFO
	.align		4
.L_94:
        /*0038*/ 	.byte	0x04, 0x17
        /*003a*/ 	.short	(.L_96 - .L_95)
.L_95:
        /*003c*/ 	.word	0x00000000
        /*0040*/ 	.short	0x0000
        /*0042*/ 	.short	0x0000
        /*0044*/ 	.byte	0x00, 0xf5, 0x21, 0x00


	//----- nvinfo : EIATTR_SPARSE_MMA_MASK
	.align		4
.L_96:
        /*0048*/ 	.byte	0x03, 0x50
        /*004a*/ 	.short	0x0000


	//----- nvinfo : EIATTR_MAXREG_COUNT
	.align		4
        /*004c*/ 	.byte	0x03, 0x1b
        /*004e*/ 	.short	0x00ff


	//----- nvinfo : EIATTR_MERCURY_ISA_VERSION
	.align		4
        /*0050*/ 	.byte	0x03, 0x5f
        /*0052*/ 	.short	0x0101


	//----- nvinfo : EIATTR_VRC_CTA_INIT_COUNT
	.align		4
        /*0054*/ 	.byte	0x02, 0x4a
	.zero		1
	.zero		1


	//----- nvinfo : EIATTR_EXIT_INSTR_OFFSETS
	.align		4
        /*0058*/ 	.byte	0x04, 0x1c
        /*005a*/ 	.short	(.L_98 - .L_97)


	//   ....[0]....
.L_97:
        /*005c*/ 	.word	0x00000200


	//   ....[1]....
        /*0060*/ 	.word	0x00000d30


	//----- nvinfo : EIATTR_CBANK_PARAM_SIZE
	.align		4
.L_98:
        /*0064*/ 	.byte	0x03, 0x19
        /*0066*/ 	.short	0x0018


	//----- nvinfo : EIATTR_PARAM_CBANK
	.align		4
        /*0068*/ 	.byte	0x04, 0x0a
        /*006a*/ 	.short	(.L_100 - .L_99)
	.align		4
.L_99:
        /*006c*/ 	.word	index@(.nv.constant0._Z7sumRowsPdS_ii)
        /*0070*/ 	.short	0x0380
        /*0072*/ 	.short	0x0018


	//----- nvinfo : EIATTR_SW_WAR
	.align		4
.L_100:
        /*0074*/ 	.byte	0x04, 0x36
        /*0076*/ 	.short	(.L_102 - .L_101)
.L_101:
        /*0078*/ 	.word	0x00000008
.L_102:


//--------------------- .nv.info._Z12performMultsPdS_ii --------------------------
	.section	.nv.info._Z12performMultsPdS_ii,"",@"SHT_CUDA_INFO"
	.sectionflags	@""
	.align	4


	//----- nvinfo : EIATTR_CUDA_API_VERSION
	.align		4
        /*0000*/ 	.byte	0x04, 0x37
        /*0002*/ 	.short	(.L_104 - .L_103)
.L_103:
        /*0004*/ 	.word	0x00000082


	//----- nvinfo : EIATTR_KPARAM_INFO
	.align		4
.L_104:
        /*0008*/ 	.byte	0x04, 0x17
        /*000a*/ 	.short	(.L_106 - .L_105)
.L_105:
        /*000c*/ 	.word	0x00000000
        /*0010*/ 	.short	0x0003
        /*0012*/ 	.short	0x0014
        /*0014*/ 	.byte	0x00, 0xf0, 0x11, 0x00


	//----- nvinfo : EIATTR_KPARAM_INFO
	.align		4
.L_106:
        /*0018*/ 	.byte	0x04, 0x17
        /*001a*/ 	.short	(.L_108 - .L_107)
.L_107:
        /*001c*/ 	.word	0x00000000
        /*0020*/ 	.short	0x0002
        /*0022*/ 	.short	0x0010
        /*0024*/ 	.byte	0x00, 0xf0, 0x11, 0x00


	//----- nvinfo : EIATTR_KPARAM_INFO
	.align		4
.L_108:
        /*0028*/ 	.byte	0x04, 0x17
        /*002a*/ 	.short	(.L_110 - .L_109)
.L_109:
        /*002c*/ 	.word	0x00000000
        /*0030*/ 	.short	0x0001
        /*0032*/ 	.short	0x0008
        /*0034*/ 	.byte	0x00, 0xf5, 0x21, 0x00


	//----- nvinfo : EIATTR_KPARAM_INFO
	.align		4
.L_110:
        /*0038*/ 	.byte	0x04, 0x17
        /*003a*/ 	.short	(.L_112 - .L_111)
.L_111:
        /*003c*/ 	.word	0x00000000
        /*0040*/ 	.short	0x0000
        /*0042*/ 	.short	0x0000
        /*0044*/ 	.byte	0x00, 0xf5, 0x21, 0x00


	//----- nvinfo : EIATTR_SPARSE_MMA_MASK
	.align		4
.L_112:
        /*0048*/ 	.byte	0x03, 0x50
        /*004a*/ 	.short	0x0000


	//----- nvinfo : EIATTR_MAXREG_COUNT
	.align		4
        /*004c*/ 	.byte	0x03, 0x1b
        /*004e*/ 	.short	0x00ff


	//----- nvinfo : EIATTR_MERCURY_ISA_VERSION
	.align		4
        /*0050*/ 	.byte	0x03, 0x5f
        /*0052*/ 	.short	0x0101


	//----- nvinfo : EIATTR_VRC_CTA_INIT_COUNT
	.align		4
        /*0054*/ 	.byte	0x02, 0x4a
	.zero		1
	.zero		1


	//----- nvinfo : EIATTR_EXIT_INSTR_OFFSETS
	.align		4
        /*0058*/ 	.byte	0x04, 0x1c
        /*005a*/ 	.short	(.L_114 - .L_113)


	//   ....[0]....
.L_113:
        /*005c*/ 	.word	0x00000070


	//   ....[1]....
        /*0060*/ 	.word	0x00000270


	//----- nvinfo : EIATTR_CBANK_PARAM_SIZE
	.align		4
.L_114:
        /*0064*/ 	.byte	0x03, 0x19
        /*0066*/ 	.short	0x0018


	//----- nvinfo : EIATTR_PARAM_CBANK
	.align		4
        /*0068*/ 	.byte	0x04, 0x0a
        /*006a*/ 	.short	(.L_116 - .L_115)
	.align		4
.L_115:
        /*006c*/ 	.word	index@(.nv.constant0._Z12performMultsPdS_ii)
        /*0070*/ 	.short	0x0380
        /*0072*/ 	.short	0x0018


	//----- nvinfo : EIATTR_SW_WAR
	.align		4
.L_116:
        /*0074*/ 	.byte	0x04, 0x36
        /*0076*/ 	.short	(.L_118 - .L_117)
.L_117:
        /*0078*/ 	.word	0x00000008
.L_118:


//--------------------- .nv.callgraph             --------------------------
	.section	.nv.callgraph,"",@"SHT_CUDA_CALLGRAPH"
	.align	4
	.sectionentsize	8
	.align		4
        /*0000*/ 	.word	0x00000000
	.align		4
        /*0004*/ 	.word	0xffffffff
	.align		4
        /*0008*/ 	.word	0x00000000
	.align		4
        /*000c*/ 	.word	0xfffffffe
	.align		4
        /*0010*/ 	.word	0x00000000
	.align		4
        /*0014*/ 	.word	0xfffffffd
	.align		4
        /*0018*/ 	.word	0x00000000
	.align		4
        /*001c*/ 	.word	0xfffffffc


//--------------------- .nv.constant4             --------------------------
	.section	.nv.constant4,"a",@progbits
	.align	8
	.align		8
.nv.constant4:
        /*0000*/ 	.dword	_ZN34_INTERNAL_dfcd43c2_4_k_cu_6b6f8f114cuda3std3__45__cpo5beginE
	.align		8
        /*0008*/ 	.dword	_ZN34_INTERNAL_dfcd43c2_4_k_cu_6b6f8f114cuda3std3__45__cpo3endE
	.align		8
        /*0010*/ 	.dword	_ZN34_INTERNAL_dfcd43c2_4_k_cu_6b6f8f114cuda3std3__45__cpo6cbeginE
	.align		8
        /*0018*/ 	.dword	_ZN34_INTERNAL_dfcd43c2_4_k_cu_6b6f8f114cuda3std3__45__cpo4cendE
	.align		8
        /*0020*/ 	.dword	_ZN34_INTERNAL_dfcd43c2_4_k_cu_6b6f8f114cuda3std3__45__cpo6rbeginE
	.align		8
        /*0028*/ 	.dword	_ZN34_INTERNAL_dfcd43c2_4_k_cu_6b6f8f114cuda3std3__45__cpo4rendE
	.align		8
        /*0030*/ 	.dword	_ZN34_INTERNAL_dfcd43c2_4_k_cu_6b6f8f114cuda3std3__45__cpo7crbeginE
	.align		8
        /*0038*/ 	.dword	_ZN34_INTERNAL_dfcd43c2_4_k_cu_6b6f8f114cuda3std3__45__cpo5crendE
	.align		8
        /*0040*/ 	.dword	_ZN34_INTERNAL_dfcd43c2_4_k_cu_6b6f8f114cuda3std3__436_GLOBAL__N__dfcd43c2_4_k_cu_6b6f8f116ignoreE
	.align		8
        /*0048*/ 	.dword	_ZN34_INTERNAL_dfcd43c2_4_k_cu_6b6f8f114cuda3std3__419piecewise_constructE
	.align		8
        /*0050*/ 	.dword	_ZN34_INTERNAL_dfcd43c2_4_k_cu_6b6f8f114cuda3std3__48in_placeE
	.align		8
        /*0058*/ 	.dword	_ZN34_INTERNAL_dfcd43c2_4_k_cu_6b6f8f114cuda3std3__420unreachable_sentinelE
	.align		8
        /*0060*/ 	.dword	_ZN34_INTERNAL_dfcd43c2_4_k_cu_6b6f8f114cuda3std3__47nulloptE
	.align		8
        /*0068*/ 	.dword	_ZN34_INTERNAL_dfcd43c2_4_k_cu_6b6f8f114cuda3std3__48unexpectE
	.align		8
        /*0070*/ 	.dword	_ZN34_INTERNAL_dfcd43c2_4_k_cu_6b6f8f114cuda3std6ranges3__45__cpo4swapE
	.align		8
        /*0078*/ 	.dword	_ZN34_INTERNAL_dfcd43c2_4_k_cu_6b6f8f114cuda3std6ranges3__45__cpo9iter_moveE
	.align		8
        /*0080*/ 	.dword	_ZN34_INTERNAL_dfcd43c2_4_k_cu_6b6f8f114cuda3std6ranges3__45__cpo5beginE
	.align		8
        /*0088*/ 	.dword	_ZN34_INTERNAL_dfcd43c2_4_k_cu_6b6f8f114cuda3std6ranges3__45__cpo3endE
	.align		8
        /*0090*/ 	.dword	_ZN34_INTERNAL_dfcd43c2_4_k_cu_6b6f8f114cuda3std6ranges3__45__cpo6cbeginE
	.align		8
        /*0098*/ 	.dword	_ZN34_INTERNAL_dfcd43c2_4_k_cu_6b6f8f114cuda3std6ranges3__45__cpo4cendE
	.align		8
        /*00a0*/ 	.dword	_ZN34_INTERNAL_dfcd43c2_4_k_cu_6b6f8f114cuda3std6ranges3__45__cpo7advanceE
	.align		8
        /*00a8*/ 	.dword	_ZN34_INTERNAL_dfcd43c2_4_k_cu_6b6f8f114cuda3std6ranges3__45__cpo9iter_swapE
	.align		8
        /*00b0*/ 	.dword	_ZN34_INTERNAL_dfcd43c2_4_k_cu_6b6f8f114cuda3std6ranges3__45__cpo4nextE
	.align		8
        /*00b8*/ 	.dword	_ZN34_INTERNAL_dfcd43c2_4_k_cu_6b6f8f114cuda3std6ranges3__45__cpo4prevE
	.align		8
        /*00c0*/ 	.dword	_ZN34_INTERNAL_dfcd43c2_4_k_cu_6b6f8f114cuda3std6ranges3__45__cpo4dataE
	.align		8
        /*00c8*/ 	.dword	_ZN34_INTERNAL_dfcd43c2_4_k_cu_6b6f8f114cuda3std6ranges3__45__cpo5cdataE
	.align		8
        /*00d0*/ 	.dword	_ZN34_INTERNAL_dfcd43c2_4_k_cu_6b6f8f114cuda3std6ranges3__45__cpo4sizeE
	.align		8
        /*00d8*/ 	.dword	_ZN34_INTERNAL_dfcd43c2_4_k_cu_6b6f8f114cuda3std6ranges3__45__cpo5ssizeE
	.align		8
        /*00e0*/ 	.dword	_ZN34_INTERNAL_dfcd43c2_4_k_cu_6b6f8f114cuda3std6ranges3__45__cpo8distanceE
	.align		8
        /*00e8*/ 	.dword	_ZN34_INTERNAL_dfcd43c2_4_k_cu_6b6f8f116thrust24THRUST_300001_SM_1000_NS8cuda_cub3parE
	.align		8
        /*00f0*/ 	.dword	_ZN34_INTERNAL_dfcd43c2_4_k_cu_6b6f8f116thrust24THRUST_300001_SM_1000_NS8cuda_cub10par_nosyncE
	.align		8
        /*00f8*/ 	.dword	_ZN34_INTERNAL_dfcd43c2_4_k_cu_6b6f8f116thrust24THRUST_300001_SM_1000_NS6system6detail10sequential3seqE
	.align		8
        /*0100*/ 	.dword	_ZN34_INTERNAL_dfcd43c2_4_k_cu_6b6f8f116thrust24THRUST_300001_SM_1000_NS12placeholders2_1E
	.align		8
        /*0108*/ 	.dword	_ZN34_INTERNAL_dfcd43c2_4_k_cu_6b6f8f116thrust24THRUST_300001_SM_1000_NS12placeholders2_2E
	.align		8
        /*0110*/ 	.dword	_ZN34_INTERNAL_dfcd43c2_4_k_cu_6b6f8f116thrust24THRUST_300001_SM_1000_NS12placeholders2_3E
	.align		8
        /*0118*/ 	.dword	_ZN34_INTERNAL_dfcd43c2_4_k_cu_6b6f8f116thrust24THRUST_300001_SM_1000_NS12placeholders2_4E
	.align		8
        /*0120*/ 	.dword	_ZN34_INTERNAL_dfcd43c2_4_k_cu_6b6f8f116thrust24THRUST_300001_SM_1000_NS12placeholders2_5E
	.align		8
        /*0128*/ 	.dword	_ZN34_INTERNAL_dfcd43c2_4_k_cu_6b6f8f116thrust24THRUST_300001_SM_1000_NS12placeholders2_6E
	.align		8
        /*0130*/ 	.dword	_ZN34_INTERNAL_dfcd43c2_4_k_cu_6b6f8f116thrust24THRUST_300001_SM_1000_NS12placeholders2_7E
	.align		8
        /*0138*/ 	.dword	_ZN34_INTERNAL_dfcd43c2_4_k_cu_6b6f8f116thrust24THRUST_300001_SM_1000_NS12placeholders2_8E
	.align		8
        /*0140*/ 	.dword	_ZN34_INTERNAL_dfcd43c2_4_k_cu_6b6f8f116thrust24THRUST_300001_SM_1000_NS12placeholders2_9E
	.align		8
        /*0148*/ 	.dword	_ZN34_INTERNAL_dfcd43c2_4_k_cu_6b6f8f116thrust24THRUST_300001_SM_1000_NS12placeholders3_10E
	.align		8
        /*0150*/ 	.dword	_ZN34_INTERNAL_dfcd43c2_4_k_cu_6b6f8f116thrust24THRUST_300001_SM_1000_NS3seqE


//--------------------- .text._ZN3cub18CUB_300001_SM_10006detail8for_each13static_kernelINS2_12policy_hub_t12policy_500_tEmN6thrust24THRUST_300001_SM_1000_NS8cuda_cub20__uninitialized_fill7functorINS7_10device_ptrIdEEdEEEEvT0_T1_ --------------------------
	.section	.text._ZN3cub18CUB_300001_SM_10006detail8for_each13static_kernelINS2_12policy_hub_t12policy_500_tEmN6thrust24THRUST_300001_SM_1000_NS8cuda_cub20__uninitialized_fill7functorINS7_10device_ptrIdEEdEEEEvT0_T1_,"ax",@progbits
	.align	128
        .global         _ZN3cub18CUB_300001_SM_10006detail8for_each13static_kernelINS2_12policy_hub_t12policy_500_tEmN6thrust24THRUST_300001_SM_1000_NS8cuda_cub20__uninitialized_fill7functorINS7_10device_ptrIdEEdEEEEvT0_T1_
        .type           _ZN3cub18CUB_300001_SM_10006detail8for_each13static_kernelINS2_12policy_hub_t12policy_500_tEmN6thrust24THRUST_300001_SM_1000_NS8cuda_cub20__uninitialized_fill7functorINS7_10device_ptrIdEEdEEEEvT0_T1_,@function
        .size           _ZN3cub18CUB_300001_SM_10006detail8for_each13static_kernelINS2_12policy_hub_t12policy_500_tEmN6thrust24THRUST_300001_SM_1000_NS8cuda_cub20__uninitialized_fill7functorINS7_10device_ptrIdEEdEEEEvT0_T1_,(.L_x_12 - _ZN3cub18CUB_300001_SM_10006detail8for_each13static_kernelINS2_12policy_hub_t12policy_500_tEmN6thrust24THRUST_300001_SM_1000_NS8cuda_cub20__uninitialized_fill7functorINS7_10device_ptrIdEEdEEEEvT0_T1_)
        .other          _ZN3cub18CUB_300001_SM_10006detail8for_each13static_kernelINS2_12policy_hub_t12policy_500_tEmN6thrust24THRUST_300001_SM_1000_NS8cuda_cub20__uninitialized_fill7functorINS7_10device_ptrIdEEdEEEEvT0_T1_,@"STO_CUDA_ENTRY STV_DEFAULT"
_ZN3cub18CUB_300001_SM_10006detail8for_each13static_kernelINS2_12policy_hub_t12policy_500_tEmN6thrust24THRUST_300001_SM_1000_NS8cuda_cub20__uninitialized_fill7functorINS7_10device_ptrIdEEdEEEEvT0_T1_:
.text._ZN3cub18CUB_300001_SM_10006detail8for_each13static_kernelINS2_12policy_hub_t12policy_500_tEmN6thrust24THRUST_300001_SM_1000_NS8cuda_cub20__uninitialized_fill7functorINS7_10device_ptrIdEEdEEEEvT0_T1_:
[----:B------:R-:W-:Y:S08]  /*0000*/  LDC R1, c[0x0][0x37c] ;  /* 0x0000df00ff017b82 */ /* 0x000ff00000000800 */
[----:B------:R-:W0:Y:S01]  /*0010*/  S2UR UR4, SR_CTAID.X ;  /* 0x00000000000479c3 */ /* 0x000e220000002500 */
[----:B------:R-:W1:Y:S01]  /*0020*/  LDCU.64 UR6, c[0x0][0x380] ;  /* 0x00007000ff0677ac */ /* 0x000e620008000a00 */
[----:B------:R-:W2:Y:S01]  /*0030*/  LDCU.64 UR8, c[0x0][0x358] ;  /* 0x00006b00ff0877ac */ /* 0x000ea20008000a00 */
[----:B0-----:R-:W-:-:S04]  /*0040*/  UIMAD.WIDE.U32 UR4, UR4, 0x200, URZ ;  /* 0x00000200040478a5 */ /* 0x001fc8000f8e00ff */
[----:B-1----:R-:W-:-:S04]  /*0050*/  UIADD3 UR6, UP0, UPT, -UR4, UR6, URZ ;  /* 0x0000000604067290 */ /* 0x002fc8000ff1e1ff */
[----:B------:R-:W-:Y:S02]  /*0060*/  UIADD3.X UR7, UPT, UPT, ~UR5, UR7, URZ, UP0, !UPT ;  /* 0x0000000705077290 */ /* 0x000fe400087fe5ff */
[----:B------:R-:W-:-:S04]  /*0070*/  UISETP.GE.U32.AND UP0, UPT, UR6, 0x200, UPT ;  /* 0x000002000600788c */ /* 0x000fc8000bf06070 */
[----:B------:R-:W-:-:S09]  /*0080*/  UISETP.GE.U32.AND.EX UP0, UPT, UR7, URZ, UPT, UP0 ;  /* 0x000000ff0700728c */ /* 0x000fd2000bf06100 */
[----:B--2---:R-:W-:Y:S05]  /*0090*/  BRA.U !UP0, `(.L_x_0) ;  /* 0x0000000108287547 */ /* 0x004fea000b800000 */
[----:B------:R-:W0:Y:S01]  /*00a0*/  S2R R0, SR_TID.X ;  /* 0x0000000000007919 */ /* 0x000e220000002100 */
[----:B------:R-:W1:Y:S01]  /*00b0*/  LDCU.64 UR6, c[0x0][0x388] ;  /* 0x00007100ff0677ac */ /* 0x000e620008000a00 */
[----:B------:R-:W2:Y:S01]  /*00c0*/  LDC.64 R4, c[0x0][0x390] ;  /* 0x0000e400ff047b82 */ /* 0x000ea20000000a00 */
[----:B0-----:R-:W-:-:S05]  /*00d0*/  IADD3 R0, P0, PT, R0, UR4, RZ ;  /* 0x0000000400007c10 */ /* 0x001fca000ff1e0ff */
[----:B------:R-:W-:Y:S01]  /*00e0*/  IMAD.X R3, RZ, RZ, UR5, P0 ;  /* 0x00000005ff037e24 */ /* 0x000fe200080e06ff */
[----:B-1----:R-:W-:-:S04]  /*00f0*/  LEA R2, P0, R0, UR6, 0x3 ;  /* 0x0000000600027c11 */ /* 0x002fc8000f8018ff */
[----:B------:R-:W-:-:S05]  /*0100*/  LEA.HI.X R3, R0, UR7, R3, 0x3, P0 ;  /* 0x0000000700037c11 */ /* 0x000fca00080f1c03 */
[----:B--2---:R-:W-:Y:S04]  /*0110*/  STG.E.64 desc[UR8][R2.64], R4 ;  /* 0x0000000402007986 */ /* 0x004fe8000c101b08 */
[----:B------:R-:W-:Y:S01]  /*0120*/  STG.E.64 desc[UR8][R2.64+0x800], R4 ;  /* 0x0008000402007986 */ /* 0x000fe2000c101b08 */
[----:B------:R-:W-:Y:S05]  /*0130*/  EXIT ;  /* 0x000000000000794d */ /* 0x000fea0003800000 */
.L_x_0:
[----:B------:R-:W0:Y:S01]  /*0140*/  S2R R0, SR_TID.X ;  /* 0x0000000000007919 */ /* 0x000e220000002100 */
[----:B------:R-:W-:Y:S01]  /*0150*/  IMAD.U32 R2, RZ, RZ, UR7 ;  /* 0x00000007ff027e24 */ /* 0x000fe2000f8e00ff */
[----:B------:R-:W1:Y:S01]  /*0160*/  LDCU.64 UR10, c[0x0][0x388] ;  /* 0x00007100ff0a77ac */ /* 0x000e620008000a00 */
[----:B------:R-:W-:Y:S01]  /*0170*/  IMAD.U32 R6, RZ, RZ, UR7 ;  /* 0x00000007ff067e24 */ /* 0x000fe2000f8e00ff */
[----:B0-----:R-:W-:-:S04]  /*0180*/  ISETP.LT.U32.AND P0, PT, R0, UR6, PT ;  /* 0x0000000600007c0c */ /* 0x001fc8000bf01070 */
[----:B------:R-:W-:Y:S01]  /*0190*/  ISETP.GT.U32.AND.EX P0, PT, R2, RZ, PT, P0 ;  /* 0x000000ff0200720c */ /* 0x000fe20003f04100 */
[C---:B------:R-:W-:Y:S01]  /*01a0*/  VIADD R2, R0.reuse, 0x100 ;  /* 0x0000010000027836 */ /* 0x040fe20000000000 */
[----:B------:R-:W-:-:S04]  /*01b0*/  IADD3 R0, P2, PT, R0, UR4, RZ ;  /* 0x0000000400007c10 */ /* 0x000fc8000ff5e0ff */
[----:B------:R-:W-:Y:S01]  /*01c0*/  ISETP.LT.U32.AND P1, PT, R2, UR6, PT ;  /* 0x0000000602007c0c */ /* 0x000fe2000bf21070 */
[----:B------:R-:W-:Y:S01]  /*01d0*/  IMAD.X R3, RZ, RZ, UR5, P2 ;  /* 0x00000005ff037e24 */ /* 0x000fe200090e06ff */
[----:B-1----:R-:W-:Y:S02]  /*01e0*/  LEA R2, P2, R0, UR10, 0x3 ;  /* 0x0000000a00027c11 */ /* 0x002fe4000f8418ff */
[----:B------:R-:W-:Y:S02]  /*01f0*/  ISETP.GT.U32.AND.EX P1, PT, R6, RZ, PT, P1 ;  /* 0x000000ff0600720c */ /* 0x000fe40003f24110 */
[----:B------:R-:W-:Y:S01]  /*0200*/  LEA.HI.X R3, R0, UR11, R3, 0x3, P2 ;  /* 0x0000000b00037c11 */ /* 0x000fe200090f1c03 */
[----:B------:R-:W0:Y:S04]  /*0210*/  @P0 LDC.64 R4, c[0x0][0x390] ;  /* 0x0000e400ff040b82 */ /* 0x000e280000000a00 */
[----:B0-----:R0:W-:Y:S06]  /*0220*/  @P0 STG.E.64 desc[UR8][R2.64], R4 ;  /* 0x0000000402000986 */ /* 0x0011ec000c101b08 */
[----:B------:R-:W-:Y:S05]  /*0230*/  @!P1 EXIT ;  /* 0x000000000000994d */ /* 0x000fea0003800000 */
[----:B0-----:R-:W0:Y:S02]  /*0240*/  LDC.64 R4, c[0x0][0x390] ;  /* 0x0000e400ff047b82 */ /* 0x001e240000000a00 */
[----:B0-----:R-:W-:Y:S01]  /*0250*/  STG.E.64 desc[UR8][R2.64+0x800], R4 ;  /* 0x0008000402007986 */ /* 0x001fe2000c101b08 */
[----:B------:R-:W-:Y:S05]  /*0260*/  EXIT ;  /* 0x000000000000794d */ /* 0x000fea0003800000 */
.L_x_1:
[----:B------:R-:W-:-:S00]  /*0270*/  BRA `(.L_x_1) ;  /* 0xfffffffc00fc7947 */ /* 0x000fc0000383ffff */
[----:B------:R-:W-:-:S00]  /*0280*/  NOP ;  /* 0x0000000000007918 */ /* 0x000fc00000000000 */
[----:B------:R-:W-:-:S00]  /*0290*/  NOP ;  /* 0x0000000000007918 */ /* 0x000fc00000000000 */
[----:B------:R-:W-:-:S00]  /*02a0*/  NOP ;  /* 0x0000000000007918 */ /* 0x000fc00000000000 */
[----:B------:R-:W-:-:S00]  /*02b0*/  NOP ;  /* 0x0000000000007918 */ /* 0x000fc00000000000 */
[----:B------:R-:W-:-:S00]  /*02c0*/  NOP ;  /* 0x0000000000007918 */ /* 0x000fc00000000000 */
[----:B------:R-:W-:-:S00]  /*02d0*/  NOP ;  /* 0x0000000000007918 */ /* 0x000fc00000000000 */
[----:B------:R-:W-:-:S00]  /*02e0*/  NOP ;  /* 0x0000000000007918 */ /* 0x000fc00000000000 */
[----:B------:R-:W-:-:S00]  /*02f0*/  NOP ;  /* 0x0000000000007918 */ /* 0x000fc00000000000 */
.L_x_12:


//--------------------- .text._ZN3cub18CUB_300001_SM_10006detail11EmptyKernelIvEEvv --------------------------
	.section	.text._ZN3cub18CUB_300001_SM_10006detail11EmptyKernelIvEEvv,"ax",@progbits
	.align	128
        .global         _ZN3cub18CUB_300001_SM_10006detail11EmptyKernelIvEEvv
        .type           _ZN3cub18CUB_300001_SM_10006detail11EmptyKernelIvEEvv,@function
        .size           _ZN3cub18CUB_300001_SM_10006detail11EmptyKernelIvEEvv,(.L_x_13 - _ZN3cub18CUB_300001_SM_10006detail11EmptyKernelIvEEvv)
        .other          _ZN3cub18CUB_300001_SM_10006detail11EmptyKernelIvEEvv,@"STO_CUDA_ENTRY STV_DEFAULT"
_ZN3cub18CUB_300001_SM_10006detail11EmptyKernelIvEEvv:
.text._ZN3cub18CUB_300001_SM_10006detail11EmptyKernelIvEEvv:
[----:B------:R-:W-:Y:S01]  /*0000*/  LDC R1, c[0x0][0x37c] ;  /* 0x0000df00ff017b82 */ /* 0x000fe20000000800 */
[----:B------:R-:W-:Y:S05]  /*0010*/  EXIT ;  /* 0x000000000000794d */ /* 0x000fea0003800000 */
.L_x_2:
        /* <DEDUP_REMOVED lines=14> */
.L_x_13:


//--------------------- .text._Z7sumRowsPdS_ii    --------------------------
	.section	.text._Z7sumRowsPdS_ii,"ax",@progbits
	.align	128
        .global         _Z7sumRowsPdS_ii
        .type           _Z7sumRowsPdS_ii,@function
        .size           _Z7sumRowsPdS_ii,(.L_x_14 - _Z7sumRowsPdS_ii)
        .other          _Z7sumRowsPdS_ii,@"STO_CUDA_ENTRY STV_DEFAULT"
_Z7sumRowsPdS_ii:
.text._Z7sumRowsPdS_ii:
[----:B------:R-:W-:Y:S08]  /*0000*/  LDC R1, c[0x0][0x37c] ;  /* 0x0000df00ff017b82 */ /* 0x000ff00000000800 */
[----:B------:R-:W0:Y:S01]  /*0010*/  LDC R0, c[0x0][0x390] ;  /* 0x0000e400ff007b82 */ /* 0x000e220000000800 */
[----:B------:R-:W1:Y:S01]  /*0020*/  S2R R3, SR_TID.X ;  /* 0x0000000000037919 */ /* 0x000e620000002100 */
[----:B------:R-:W2:Y:S06]  /*0030*/  LDCU UR5, c[0x0][0x360] ;  /* 0x00006c00ff0577ac */ /* 0x000eac0008000800 */
[----:B------:R-:W2:Y:S01]  /*0040*/  S2UR UR4, SR_CTAID.X ;  /* 0x00000000000479c3 */ /* 0x000ea20000002500 */
[----:B0-----:R-:W-:-:S04]  /*0050*/  IABS R2, R0 ;  /* 0x0000000000027213 */ /* 0x001fc80000000000 */
[----:B------:R-:W0:Y:S01]  /*0060*/  I2F.RP R4, R2 ;  /* 0x0000000200047306 */ /* 0x000e220000209400 */
[----:B--2---:R-:W-:-:S06]  /*0070*/  UIMAD UR4, UR4, UR5, URZ ;  /* 0x00000005040472a4 */ /* 0x004fcc000f8e02ff */
[----:B-1----:R-:W-:Y:S01]  /*0080*/  VIADD R5, R3, UR4 ;  /* 0x0000000403057c36 */ /* 0x002fe20008000000 */
[----:B0-----:R-:W0:Y:S04]  /*0090*/  MUFU.RCP R4, R4 ;  /* 0x0000000400047308 */ /* 0x001e280000001000 */
[----:B------:R-:W-:Y:S02]  /*00a0*/  IABS R8, R5 ;  /* 0x0000000500087213 */ /* 0x000fe40000000000 */
[----:B------:R-:W-:Y:S01]  /*00b0*/  ISETP.GE.AND P2, PT, R5, RZ, PT ;  /* 0x000000ff0500720c */ /* 0x000fe20003f46270 */
[----:B0-----:R-:W-:-:S04]  /*00c0*/  VIADD R6, R4, 0xffffffe ;  /* 0x0ffffffe04067836 */ /* 0x001fc80000000000 */
[----:B------:R0:W1:Y:S02]  /*00d0*/  F2I.FTZ.U32.TRUNC.NTZ R7, R6 ;  /* 0x0000000600077305 */ /* 0x000064000021f000 */
[----:B0-----:R-:W-:Y:S02]  /*00e0*/  IMAD.MOV.U32 R6, RZ, RZ, RZ ;  /* 0x000000ffff067224 */ /* 0x001fe400078e00ff */
[----:B-1----:R-:W-:-:S04]  /*00f0*/  IMAD.MOV R9, RZ, RZ, -R7 ;  /* 0x000000ffff097224 */ /* 0x002fc800078e0a07 */
[----:B------:R-:W-:-:S04]  /*0100*/  IMAD R9, R9, R2, RZ ;  /* 0x0000000209097224 */ /* 0x000fc800078e02ff */
[----:B------:R-:W-:-:S04]  /*0110*/  IMAD.HI.U32 R4, R7, R9, R6 ;  /* 0x0000000907047227 */ /* 0x000fc800078e0006 */
[----:B------:R-:W-:-:S04]  /*0120*/  IMAD.MOV.U32 R7, RZ, RZ, R8 ;  /* 0x000000ffff077224 */ /* 0x000fc800078e0008 */
[----:B------:R-:W-:-:S05]  /*0130*/  IMAD.HI.U32 R4, R4, R7, RZ ;  /* 0x0000000704047227 */ /* 0x000fca00078e00ff */
[----:B------:R-:W-:-:S05]  /*0140*/  IADD3 R6, PT, PT, -R4, RZ, RZ ;  /* 0x000000ff04067210 */ /* 0x000fca0007ffe1ff */
[----:B------:R-:W-:-:S05]  /*0150*/  IMAD R7, R2, R6, R7 ;  /* 0x0000000602077224 */ /* 0x000fca00078e0207 */
[----:B------:R-:W-:-:S13]  /*0160*/  ISETP.GT.U32.AND P0, PT, R2, R7, PT ;  /* 0x000000070200720c */ /* 0x000fda0003f04070 */
[----:B------:R-:W-:-:S04]  /*0170*/  @!P0 IMAD.IADD R7, R7, 0x1, -R2 ;  /* 0x0000000107078824 */ /* 0x000fc800078e0a02 */
[----:B------:R-:W-:Y:S01]  /*0180*/  IMAD.IADD R6, R7, 0x1, -R2 ;  /* 0x0000000107067824 */ /* 0x000fe200078e0a02 */
[----:B------:R-:W-:-:S04]  /*0190*/  ISETP.GT.U32.AND P1, PT, R2, R7, PT ;  /* 0x000000070200720c */ /* 0x000fc80003f24070 */
[----:B------:R-:W-:Y:S02]  /*01a0*/  SEL R9, R6, R7, !P1 ;  /* 0x0000000706097207 */ /* 0x000fe40004800000 */
[----:B------:R-:W-:Y:S02]  /*01b0*/  ISETP.NE.AND P1, PT, R0, RZ, PT ;  /* 0x000000ff0000720c */ /* 0x000fe40003f25270 */
[----:B------:R-:W-:Y:S01]  /*01c0*/  LOP3.LUT R6, RZ, R0, RZ, 0x33, !PT ;  /* 0x00000000ff067212 */ /* 0x000fe200078e33ff */
[----:B------:R-:W-:-:S05]  /*01d0*/  @!P2 IMAD.MOV R9, RZ, RZ, -R9 ;  /* 0x000000ffff09a224 */ /* 0x000fca00078e0a09 */
[----:B------:R-:W-:-:S04]  /*01e0*/  SEL R9, R6, R9, !P1 ;  /* 0x0000000906097207 */ /* 0x000fc80004800000 */
[----:B------:R-:W-:-:S13]  /*01f0*/  ISETP.NE.AND P2, PT, R9, RZ, PT ;  /* 0x000000ff0900720c */ /* 0x000fda0003f45270 */
[----:B------:R-:W-:Y:S05]  /*0200*/  @P2 EXIT ;  /* 0x000000000000294d */ /* 0x000fea0003800000 */
[----:B------:R-:W-:Y:S01]  /*0210*/  ISETP.GE.AND P2, PT, R0, 0x1, PT ;  /* 0x000000010000780c */ /* 0x000fe20003f46270 */
[----:B------:R-:W0:Y:S01]  /*0220*/  LDCU.64 UR8, c[0x0][0x358] ;  /* 0x00006b00ff0877ac */ /* 0x000e220008000a00 */
[----:B------:R-:W-:-:S11]  /*0230*/  CS2R R24, SRZ ;  /* 0x0000000000187805 */ /* 0x000fd6000001ff00 */
[----:B------:R-:W-:Y:S05]  /*0240*/  @!P2 BRA `(.L_x_3) ;  /* 0x000000080090a947 */ /* 0x000fea0003800000 */
[C---:B------:R-:W-:Y:S01]  /*0250*/  ISETP.GE.U32.AND P3, PT, R0.reuse, 0x10, PT ;  /* 0x000000100000780c */ /* 0x040fe20003f66070 */
[----:B------:R-:W-:Y:S01]  /*0260*/  HFMA2 R24, -RZ, RZ, 0, 0 ;  /* 0x00000000ff187431 */ /* 0x000fe200000001ff */
[----:B------:R-:W-:Y:S01]  /*0270*/  LOP3.LUT R26, R0, 0xf, RZ, 0xc0, !PT ;  /* 0x0000000f001a7812 */ /* 0x000fe200078ec0ff */
[----:B------:R-:W-:-:S03]  /*0280*/  IMAD.MOV.U32 R28, RZ, RZ, RZ ;  /* 0x000000ffff1c7224 */ /* 0x000fc600078e00ff */
[----:B------:R-:W-:-:S07]  /*0290*/  ISETP.NE.AND P2, PT, R26, RZ, PT ;  /* 0x000000ff1a00720c */ /* 0x000fce0003f45270 */
[----:B------:R-:W-:Y:S06]  /*02a0*/  @!P3 BRA `(.L_x_4) ;  /* 0x000000040038b947 */ /* 0x000fec0003800000 */
[----:B------:R-:W1:Y:S01]  /*02b0*/  LDCU.64 UR6, c[0x0][0x380] ;  /* 0x00007000ff0677ac */ /* 0x000e620008000a00 */
[----:B------:R-:W-:Y:S01]  /*02c0*/  LOP3.LUT R28, R0, 0x7ffffff0, RZ, 0xc0, !PT ;  /* 0x7ffffff0001c7812 */ /* 0x000fe200078ec0ff */
[----:B------:R-:W-:Y:S02]  /*02d0*/  IMAD.MOV.U32 R24, RZ, RZ, RZ ;  /* 0x000000ffff187224 */ /* 0x000fe400078e00ff */
[----:B------:R-:W-:Y:S02]  /*02e0*/  IMAD.MOV.U32 R27, RZ, RZ, R5 ;  /* 0x000000ffff1b7224 */ /* 0x000fe400078e0005 */
[----:B------:R-:W-:Y:S01]  /*02f0*/  IMAD.MOV R29, RZ, RZ, -R28 ;  /* 0x000000ffff1d7224 */ /* 0x000fe200078e0a1c */
[----:B-1----:R-:W-:-:S04]  /*0300*/  UIADD3 UR5, UP0, UPT, UR6, 0x40, URZ ;  /* 0x0000004006057890 */ /* 0x002fc8000ff1e0ff */
[----:B------:R-:W-:-:S12]  /*0310*/  UIADD3.X UR6, UPT, UPT, URZ, UR7, URZ, UP0, !UPT ;  /* 0x00000007ff067290 */ /* 0x000fd800087fe4ff */
.L_x_5:
[----:B------:R-:W-:Y:S01]  /*0320*/  MOV R23, UR6 ;  /* 0x0000000600177c02 */ /* 0x000fe20008000f00 */
[----:B------:R-:W-:-:S04]  /*0330*/  IMAD.U32 R22, RZ, RZ, UR5 ;  /* 0x00000005ff167e24 */ /* 0x000fc8000f8e00ff */
[----:B------:R-:W-:-:S05]  /*0340*/  IMAD.WIDE R22, R27, 0x8, R22 ;  /* 0x000000081b167825 */ /* 0x000fca00078e0216 */
[----:B0-2---:R-:W2:Y:S04]  /*0350*/  LDG.E.64 R8, desc[UR8][R22.64+-0x40] ;  /* 0xffffc00816087981 */ /* 0x005ea8000c1e1b00 */
[----:B------:R-:W3:Y:S04]  /*0360*/  LDG.E.64 R10, desc[UR8][R22.64+-0x38] ;  /* 0xffffc808160a7981 */ /* 0x000ee8000c1e1b00 */
[----:B------:R-:W4:Y:S04]  /*0370*/  LDG.E.64 R12, desc[UR8][R22.64+-0x30] ;  /* 0xffffd008160c7981 */ /* 0x000f28000c1e1b00 */
[----:B------:R-:W5:Y:S04]  /*0380*/  LDG.E.64 R14, desc[UR8][R22.64+-0x28] ;  /* 0xffffd808160e7981 */ /* 0x000f68000c1e1b00 */
[----:B-1----:R-:W5:Y:S01]  /*0390*/  LDG.E.64 R16, desc[UR8][R22.64+-0x20] ;  /* 0xffffe00816107981 */ /* 0x002f62000c1e1b00 */
[----:B------:R-:W2:Y:S02]  /*03a0*/  I2F.F64 R20, R24 ;  /* 0x0000001800147312 */ /* 0x000ea40000201c00 */
[----:B--2---:R-:W-:Y:S01]  /*03b0*/  DADD R20, R8, R20 ;  /* 0x0000000008147229 */ /* 0x004fe20000000014 */
[----:B------:R-:W2:Y:S09]  /*03c0*/  LDG.E.64 R8, desc[UR8][R22.64+-0x18] ;  /* 0xffffe80816087981 */ /* 0x000eb2000c1e1b00 */
[----:B------:R-:W0:Y:S08]  /*03d0*/  F2I.F64.TRUNC R20, R20 ;  /* 0x0000001400147311 */ /* 0x000e30000030d100 */
[----:B0-----:R-:W3:Y:S02]  /*03e0*/  I2F.F64 R18, R20 ;  /* 0x0000001400127312 */ /* 0x001ee40000201c00 */
[----:B---3--:R-:W-:Y:S01]  /*03f0*/  DADD R18, R10, R18 ;  /* 0x000000000a127229 */ /* 0x008fe20000000012 */
[----:B------:R-:W3:Y:S09]  /*0400*/  LDG.E.64 R10, desc[UR8][R22.64+-0x10] ;  /* 0xfffff008160a7981 */ /* 0x000ef2000c1e1b00 */
[----:B------:R-:W0:Y:S08]  /*0410*/  F2I.F64.TRUNC R18, R18 ;  /* 0x0000001200127311 */ /* 0x000e30000030d100 */
[----:B0-----:R-:W4:Y:S02]  /*0420*/  I2F.F64 R18, R18 ;  /* 0x0000001200127312 */ /* 0x001f240000201c00 */
[----:B----4-:R-:W-:Y:S01]  /*0430*/  DADD R18, R12, R18 ;  /* 0x000000000c127229 */ /* 0x010fe20000000012 */
[----:B------:R-:W4:Y:S05]  /*0440*/  LDG.E.64 R12, desc[UR8][R22.64+-0x8] ;  /* 0xfffff808160c7981 */ /* 0x000f2a000c1e1b00 */
[----:B------:R0:W1:Y:S04]  /*0450*/  F2I.F64.TRUNC R24, R18 ;  /* 0x0000001200187311 */ /* 0x000068000030d100 */
[----:B0-----:R-:W4:Y:S04]  /*0460*/  LDG.E.64 R18, desc[UR8][R22.64+0x8] ;  /* 0x0000080816127981 */ /* 0x001f28000c1e1b00 */
[----:B-1----:R-:W5:Y:S02]  /*0470*/  I2F.F64 R24, R24 ;  /* 0x0000001800187312 */ /* 0x002f640000201c00 */
[----:B-----5:R-:W-:Y:S01]  /*0480*/  DADD R24, R14, R24 ;  /* 0x000000000e187229 */ /* 0x020fe20000000018 */
[----:B------:R-:W5:Y:S09]  /*0490*/  LDG.E.64 R14, desc[UR8][R22.64] ;  /* 0x00000008160e7981 */ /* 0x000f72000c1e1b00 */
[----:B------:R-:W0:Y:S08]  /*04a0*/  F2I.F64.TRUNC R25, R24 ;  /* 0x0000001800197311 */ /* 0x000e30000030d100 */
[----:B0-----:R-:W0:Y:S02]  /*04b0*/  I2F.F64 R20, R25 ;  /* 0x0000001900147312 */ /* 0x001e240000201c00 */
[----:B0-----:R-:W-:-:S10]  /*04c0*/  DADD R20, R16, R20 ;  /* 0x0000000010147229 */ /* 0x001fd40000000014 */
[----:B------:R-:W0:Y:S08]  /*04d0*/  F2I.F64.TRUNC R20, R20 ;  /* 0x0000001400147311 */ /* 0x000e30000030d100 */
[----:B0-----:R-:W2:Y:S02]  /*04e0*/  I2F.F64 R16, R20 ;  /* 0x0000001400107312 */ /* 0x001ea40000201c00 */
[----:B--2---:R-:W-:Y:S01]  /*04f0*/  DADD R16, R8, R16 ;  /* 0x0000000008107229 */ /* 0x004fe20000000010 */
[----:B------:R-:W2:Y:S09]  /*0500*/  LDG.E.64 R8, desc[UR8][R22.64+0x10] ;  /* 0x0000100816087981 */ /* 0x000eb2000c1e1b00 */
[----:B------:R-:W0:Y:S08]  /*0510*/  F2I.F64.TRUNC R16, R16 ;  /* 0x0000001000107311 */ /* 0x000e30000030d100 */
[----:B0-----:R-:W3:Y:S02]  /*0520*/  I2F.F64 R16, R16 ;  /* 0x0000001000107312 */ /* 0x001ee40000201c00 */
[----:B---3--:R-:W-:Y:S01]  /*0530*/  DADD R16, R10, R16 ;  /* 0x000000000a107229 */ /* 0x008fe20000000010 */
[----:B------:R-:W3:Y:S05]  /*0540*/  LDG.E.64 R10, desc[UR8][R22.64+0x18] ;  /* 0x00001808160a7981 */ /* 0x000eea000c1e1b00 */
[----:B------:R-:W0:Y:S08]  /*0550*/  F2I.F64.TRUNC R24, R16 ;  /* 0x0000001000187311 */ /* 0x000e30000030d100 */
[----:B0-----:R-:W4:Y:S02]  /*0560*/  I2F.F64 R24, R24 ;  /* 0x0000001800187312 */ /* 0x001f240000201c00 */
[----:B----4-:R-:W-:Y:S01]  /*0570*/  DADD R24, R12, R24 ;  /* 0x000000000c187229 */ /* 0x010fe20000000018 */
[----:B------:R-:W4:Y:S05]  /*0580*/  LDG.E.64 R12, desc[UR8][R22.64+0x20] ;  /* 0x00002008160c7981 */ /* 0x000f2a000c1e1b00 */
[----:B------:R-:W0:Y:S08]  /*0590*/  F2I.F64.TRUNC R20, R24 ;  /* 0x0000001800147311 */ /* 0x000e30000030d100 */
[----:B0-----:R-:W5:Y:S02]  /*05a0*/  I2F.F64 R20, R20 ;  /* 0x0000001400147312 */ /* 0x001f640000201c00 */
[----:B-----5:R-:W-:Y:S01]  /*05b0*/  DADD R20, R14, R20 ;  /* 0x000000000e147229 */ /* 0x020fe20000000014 */
[----:B------:R-:W5:Y:S09]  /*05c0*/  LDG.E.64 R14, desc[UR8][R22.64+0x28] ;  /* 0x00002808160e7981 */ /* 0x000f72000c1e1b00 */
[----:B------:R-:W0:Y:S08]  /*05d0*/  F2I.F64.TRUNC R21, R20 ;  /* 0x0000001400157311 */ /* 0x000e30000030d100 */
[----:B0-----:R0:W1:Y:S02]  /*05e0*/  I2F.F64 R16, R21 ;  /* 0x0000001500107312 */ /* 0x0010640000201c00 */
[----:B0-----:R-:W5:Y:S01]  /*05f0*/  LDG.E.64 R20, desc[UR8][R22.64+0x38] ;  /* 0x0000380816147981 */ /* 0x001f62000c1e1b00 */
[----:B-1----:R-:W-:-:S03]  /*0600*/  DADD R16, R18, R16 ;  /* 0x0000000012107229 */ /* 0x002fc60000000010 */
[----:B------:R-:W5:Y:S07]  /*0610*/  LDG.E.64 R18, desc[UR8][R22.64+0x30] ;  /* 0x0000300816127981 */ /* 0x000f6e000c1e1b00 */
[----:B------:R-:W0:Y:S08]  /*0620*/  F2I.F64.TRUNC R16, R16 ;  /* 0x0000001000107311 */ /* 0x000e30000030d100 */
[----:B0-----:R-:W2:Y:S02]  /*0630*/  I2F.F64 R24, R16 ;  /* 0x0000001000187312 */ /* 0x001ea40000201c00 */
[----:B--2---:R-:W-:-:S10]  /*0640*/  DADD R24, R8, R24 ;  /* 0x0000000008187229 */ /* 0x004fd40000000018 */
[----:B------:R-:W0:Y:S08]  /*0650*/  F2I.F64.TRUNC R24, R24 ;  /* 0x0000001800187311 */ /* 0x000e30000030d100 */
[----:B0-----:R-:W3:Y:S02]  /*0660*/  I2F.F64 R8, R24 ;  /* 0x0000001800087312 */ /* 0x001ee40000201c00 */
[----:B---3--:R-:W-:-:S10]  /*0670*/  DADD R10, R10, R8 ;  /* 0x000000000a0a7229 */ /* 0x008fd40000000008 */
[----:B------:R-:W0:Y:S08]  /*0680*/  F2I.F64.TRUNC R10, R10 ;  /* 0x0000000a000a7311 */ /* 0x000e30000030d100 */
[----:B0-----:R-:W4:Y:S02]  /*0690*/  I2F.F64 R8, R10 ;  /* 0x0000000a00087312 */ /* 0x001f240000201c00 */
[----:B----4-:R-:W-:-:S10]  /*06a0*/  DADD R12, R12, R8 ;  /* 0x000000000c0c7229 */ /* 0x010fd40000000008 */
[----:B------:R-:W0:Y:S08]  /*06b0*/  F2I.F64.TRUNC R12, R12 ;  /* 0x0000000c000c7311 */ /* 0x000e30000030d100 */
[----:B0-----:R-:W5:Y:S02]  /*06c0*/  I2F.F64 R8, R12 ;  /* 0x0000000c00087312 */ /* 0x001f640000201c00 */
[----:B-----5:R-:W-:-:S10]  /*06d0*/  DADD R8, R14, R8 ;  /* 0x000000000e087229 */ /* 0x020fd40000000008 */
[----:B------:R-:W0:Y:S08]  /*06e0*/  F2I.F64.TRUNC R8, R8 ;  /* 0x0000000800087311 */ /* 0x000e30000030d100 */
[----:B0-----:R-:W0:Y:S02]  /*06f0*/  I2F.F64 R14, R8 ;  /* 0x00000008000e7312 */ /* 0x001e240000201c00 */
[----:B0-----:R-:W-:-:S10]  /*0700*/  DADD R14, R18, R14 ;  /* 0x00000000120e7229 */ /* 0x001fd4000000000e */
[----:B------:R-:W0:Y:S01]  /*0710*/  F2I.F64.TRUNC R14, R14 ;  /* 0x0000000e000e7311 */ /* 0x000e22000030d100 */
[----:B------:R-:W-:-:S07]  /*0720*/  VIADD R29, R29, 0x10 ;  /* 0x000000101d1d7836 */ /* 0x000fce0000000000 */
[----:B0-----:R-:W0:Y:S01]  /*0730*/  I2F.F64 R16, R14 ;  /* 0x0000000e00107312 */ /* 0x001e220000201c00 */
[----:B------:R-:W-:Y:S01]  /*0740*/  ISETP.NE.AND P3, PT, R29, RZ, PT ;  /* 0x000000ff1d00720c */ /* 0x000fe20003f65270 */
[----:B0-----:R-:W-:-:S06]  /*0750*/  DADD R16, R20, R16 ;  /* 0x0000000014107229 */ /* 0x001fcc0000000010 */
[----:B------:R1:W2:Y:S01]  /*0760*/  F2I.F64.TRUNC R24, R16 ;  /* 0x0000001000187311 */ /* 0x0002a2000030d100 */
[----:B------:R-:W-:-:S05]  /*0770*/  VIADD R27, R27, 0x10 ;  /* 0x000000101b1b7836 */ /* 0x000fca0000000000 */
[----:B------:R-:W-:Y:S05]  /*0780*/  @P3 BRA `(.L_x_5) ;  /* 0xfffffff800e43947 */ /* 0x000fea000383ffff */
.L_x_4:
[----:B------:R-:W-:Y:S05]  /*0790*/  @!P2 BRA `(.L_x_6) ;  /* 0x000000040038a947 */ /* 0x000fea0003800000 */
[----:B------:R-:W-:Y:S02]  /*07a0*/  ISETP.GE.U32.AND P2, PT, R26, 0x8, PT ;  /* 0x000000081a00780c */ /* 0x000fe40003f46070 */
[----:B------:R-:W-:-:S04]  /*07b0*/  LOP3.LUT R25, R0, 0x7, RZ, 0xc0, !PT ;  /* 0x0000000700197812 */ /* 0x000fc800078ec0ff */
[----:B------:R-:W-:-:S07]  /*07c0*/  ISETP.NE.AND P3, PT, R25, RZ, PT ;  /* 0x000000ff1900720c */ /* 0x000fce0003f65270 */
[----:B------:R-:W-:Y:S06]  /*07d0*/  @!P2 BRA `(.L_x_7) ;  /* 0x000000000090a947 */ /* 0x000fec0003800000 */
[----:B------:R-:W3:Y:S01]  /*07e0*/  LDC.64 R18, c[0x0][0x380] ;  /* 0x0000e000ff127b82 */ /* 0x000ee20000000a00 */
[----:B------:R-:W-:-:S04]  /*07f0*/  IMAD.IADD R9, R5, 0x1, R28 ;  /* 0x0000000105097824 */ /* 0x000fc800078e021c */
[----:B---3--:R-:W-:-:S05]  /*0800*/  IMAD.WIDE R18, R9, 0x8, R18 ;  /* 0x0000000809127825 */ /* 0x008fca00078e0212 */
[----:B0-----:R-:W3:Y:S04]  /*0810*/  LDG.E.64 R22, desc[UR8][R18.64] ;  /* 0x0000000812167981 */ /* 0x001ee8000c1e1b00 */
[----:B------:R-:W4:Y:S04]  /*0820*/  LDG.E.64 R8, desc[UR8][R18.64+0x8] ;  /* 0x0000080812087981 */ /* 0x000f28000c1e1b00 */
[----:B------:R-:W5:Y:S04]  /*0830*/  LDG.E.64 R10, desc[UR8][R18.64+0x10] ;  /* 0x00001008120a7981 */ /* 0x000f68000c1e1b00 */
[----:B------:R-:W5:Y:S04]  /*0840*/  LDG.E.64 R12, desc[UR8][R18.64+0x18] ;  /* 0x00001808120c7981 */ /* 0x000f68000c1e1b00 */
[----:B------:R-:W5:Y:S04]  /*0850*/  LDG.E.64 R14, desc[UR8][R18.64+0x20] ;  /* 0x00002008120e7981 */ /* 0x000f68000c1e1b00 */
[----:B-1----:R-:W5:Y:S01]  /*0860*/  LDG.E.64 R16, desc[UR8][R18.64+0x28] ;  /* 0x0000280812107981 */ /* 0x002f62000c1e1b00 */
[----:B--2---:R-:W3:Y:S03]  /*0870*/  I2F.F64 R20, R24 ;  /* 0x0000001800147312 */ /* 0x004ee60000201c00 */
[----:B------:R-:W2:Y:S01]  /*0880*/  LDG.E.64 R26, desc[UR8][R18.64+0x38] ;  /* 0x00003808121a7981 */ /* 0x000ea2000c1e1b00 */
[----:B---3--:R-:W-:-:S03]  /*0890*/  DADD R22, R22, R20 ;  /* 0x0000000016167229 */ /* 0x008fc60000000014 */
[----:B------:R-:W3:Y:S07]  /*08a0*/  LDG.E.64 R20, desc[UR8][R18.64+0x30] ;  /* 0x0000300812147981 */ /* 0x000eee000c1e1b00 */
[----:B------:R-:W0:Y:S08]  /*08b0*/  F2I.F64.TRUNC R22, R22 ;  /* 0x0000001600167311 */ /* 0x000e30000030d100 */
[----:B0-----:R-:W4:Y:S02]  /*08c0*/  I2F.F64 R22, R22 ;  /* 0x0000001600167312 */ /* 0x001f240000201c00 */
[----:B----4-:R-:W-:-:S06]  /*08d0*/  DADD R8, R8, R22 ;  /* 0x0000000008087229 */ /* 0x010fcc0000000016 */
[----:B------:R-:W0:Y:S08]  /*08e0*/  F2I.F64.TRUNC R29, R8 ;  /* 0x00000008001d7311 */ /* 0x000e30000030d100 */
[----:B0-----:R-:W5:Y:S02]  /*08f0*/  I2F.F64 R8, R29 ;  /* 0x0000001d00087312 */ /* 0x001f640000201c00 */
[----:B-----5:R-:W-:-:S10]  /*0900*/  DADD R8, R10, R8 ;  /* 0x000000000a087229 */ /* 0x020fd40000000008 */
[----:B------:R-:W0:Y:S08]  /*0910*/  F2I.F64.TRUNC R8, R8 ;  /* 0x0000000800087311 */ /* 0x000e30000030d100 */
[----:B0-----:R-:W0:Y:S02]  /*0920*/  I2F.F64 R10, R8 ;  /* 0x00000008000a7312 */ /* 0x001e240000201c00 */
[----:B0-----:R-:W-:-:S10]  /*0930*/  DADD R10, R12, R10 ;  /* 0x000000000c0a7229 */ /* 0x001fd4000000000a */
[----:B------:R-:W0:Y:S08]  /*0940*/  F2I.F64.TRUNC R10, R10 ;  /* 0x0000000a000a7311 */ /* 0x000e30000030d100 */
[----:B0-----:R-:W0:Y:S02]  /*0950*/  I2F.F64 R12, R10 ;  /* 0x0000000a000c7312 */ /* 0x001e240000201c00 */
[----:B0-----:R-:W-:-:S10]  /*0960*/  DADD R12, R14, R12 ;  /* 0x000000000e0c7229 */ /* 0x001fd4000000000c */
[----:B------:R-:W0:Y:S08]  /*0970*/  F2I.F64.TRUNC R12, R12 ;  /* 0x0000000c000c7311 */ /* 0x000e30000030d100 */
[----:B0-----:R-:W0:Y:S02]  /*0980*/  I2F.F64 R14, R12 ;  /* 0x0000000c000e7312 */ /* 0x001e240000201c00 */
[----:B0-----:R-:W-:-:S10]  /*0990*/  DADD R14, R16, R14 ;  /* 0x00000000100e7229 */ /* 0x001fd4000000000e */
[----:B------:R-:W0:Y:S08]  /*09a0*/  F2I.F64.TRUNC R14, R14 ;  /* 0x0000000e000e7311 */ /* 0x000e30000030d100 */
[----:B0-----:R-:W3:Y:S01]  /*09b0*/  I2F.F64 R16, R14 ;  /* 0x0000000e00107312 */ /* 0x001ee20000201c00 */
[----:B------:R-:W-:Y:S01]  /*09c0*/  VIADD R28, R28, 0x8 ;  /* 0x000000081c1c7836 */ /* 0x000fe20000000000 */
[----:B---3--:R-:W-:-:S10]  /*09d0*/  DADD R16, R20, R16 ;  /* 0x0000000014107229 */ /* 0x008fd40000000010 */
[----:B------:R-:W0:Y:S08]  /*09e0*/  F2I.F64.TRUNC R16, R16 ;  /* 0x0000001000107311 */ /* 0x000e30000030d100 */
[----:B0-----:R-:W2:Y:S02]  /*09f0*/  I2F.F64 R8, R16 ;  /* 0x0000001000087312 */ /* 0x001ea40000201c00 */
[----:B--2---:R-:W-:-:S06]  /*0a00*/  DADD R8, R26, R8 ;  /* 0x000000001a087229 */ /* 0x004fcc0000000008 */
[----:B------:R3:W4:Y:S05]  /*0a10*/  F2I.F64.TRUNC R24, R8 ;  /* 0x0000000800187311 */ /* 0x00072a000030d100 */
.L_x_7:
[----:B------:R-:W-:Y:S05]  /*0a20*/  @!P3 BRA `(.L_x_6) ;  /* 0x000000000094b947 */ /* 0x000fea0003800000 */
[----:B------:R-:W-:Y:S02]  /*0a30*/  ISETP.GE.U32.AND P2, PT, R25, 0x4, PT ;  /* 0x000000041900780c */ /* 0x000fe40003f46070 */
[----:B-1----:R-:W-:-:S04]  /*0a40*/  LOP3.LUT R16, R0, 0x3, RZ, 0xc0, !PT ;  /* 0x0000000300107812 */ /* 0x002fc800078ec0ff */
[----:B------:R-:W-:-:S07]  /*0a50*/  ISETP.NE.AND P3, PT, R16, RZ, PT ;  /* 0x000000ff1000720c */ /* 0x000fce0003f65270 */
[----:B------:R-:W-:Y:S06]  /*0a60*/  @!P2 BRA `(.L_x_8) ;  /* 0x000000000050a947 */ /* 0x000fec0003800000 */
[----:B---3--:R-:W1:Y:S01]  /*0a70*/  LDC.64 R8, c[0x0][0x380] ;  /* 0x0000e000ff087b82 */ /* 0x008e620000000a00 */
[----:B------:R-:W-:-:S05]  /*0a80*/  IADD3 R19, PT, PT, R5, R28, RZ ;  /* 0x0000001c05137210 */ /* 0x000fca0007ffe0ff */
[----:B-1----:R-:W-:-:S05]  /*0a90*/  IMAD.WIDE R18, R19, 0x8, R8 ;  /* 0x0000000813127825 */ /* 0x002fca00078e0208 */
[----:B0-----:R-:W3:Y:S04]  /*0aa0*/  LDG.E.64 R8, desc[UR8][R18.64] ;  /* 0x0000000812087981 */ /* 0x001ee8000c1e1b00 */
[----:B------:R-:W5:Y:S04]  /*0ab0*/  LDG.E.64 R10, desc[UR8][R18.64+0x8] ;  /* 0x00000808120a7981 */ /* 0x000f68000c1e1b00 */
[----:B------:R-:W5:Y:S04]  /*0ac0*/  LDG.E.64 R12, desc[UR8][R18.64+0x10] ;  /* 0x00001008120c7981 */ /* 0x000f68000c1e1b00 */
[----:B------:R-:W5:Y:S01]  /*0ad0*/  LDG.E.64 R14, desc[UR8][R18.64+0x18] ;  /* 0x00001808120e7981 */ /* 0x000f62000c1e1b00 */
[----:B--2-4-:R-:W3:Y:S01]  /*0ae0*/  I2F.F64 R24, R24 ;  /* 0x0000001800187312 */ /* 0x014ee20000201c00 */
[----:B------:R-:W-:Y:S01]  /*0af0*/  VIADD R28, R28, 0x4 ;  /* 0x000000041c1c7836 */ /* 0x000fe20000000000 */
[----:B---3--:R-:W-:-:S10]  /*0b00*/  DADD R8, R8, R24 ;  /* 0x0000000008087229 */ /* 0x008fd40000000018 */
        /* <DEDUP_REMOVED lines=8> */
[----:B0-----:R-:W-:-:S06]  /*0b90*/  DADD R14, R14, R20 ;  /* 0x000000000e0e7229 */ /* 0x001fcc0000000014 */
[----:B------:R1:W0:Y:S05]  /*0ba0*/  F2I.F64.TRUNC R24, R14 ;  /* 0x0000000e00187311 */ /* 0x00022a000030d100 */
.L_x_8:
[----:B------:R-:W-:Y:S05]  /*0bb0*/  @!P3 BRA `(.L_x_6) ;  /* 0x000000000030b947 */ /* 0x000fea0003800000 */
[----:B---3--:R-:W3:Y:S01]  /*0bc0*/  LDC.64 R8, c[0x0][0x380] ;  /* 0x0000e000ff087b82 */ /* 0x008ee20000000a00 */
[----:B------:R-:W-:Y:S01]  /*0bd0*/  IADD3 R3, PT, PT, R3, UR4, R28 ;  /* 0x0000000403037c10 */ /* 0x000fe2000fffe01c */
[----:B------:R-:W-:-:S07]  /*0be0*/  IMAD.MOV R16, RZ, RZ, -R16 ;  /* 0x000000ffff107224 */ /* 0x000fce00078e0a10 */
.L_x_9:
[----:B---3--:R-:W-:-:S06]  /*0bf0*/  IMAD.WIDE R10, R3, 0x8, R8 ;  /* 0x00000008030a7825 */ /* 0x008fcc00078e0208 */
[----:B0-----:R-:W3:Y:S01]  /*0c00*/  LDG.E.64 R10, desc[UR8][R10.64] ;  /* 0x000000080a0a7981 */ /* 0x001ee2000c1e1b00 */
[----:B--2-4-:R-:W3:Y:S01]  /*0c10*/  I2F.F64 R12, R24 ;  /* 0x00000018000c7312 */ /* 0x014ee20000201c00 */
[----:B------:R-:W-:Y:S02]  /*0c20*/  VIADD R16, R16, 0x1 ;  /* 0x0000000110107836 */ /* 0x000fe40000000000 */
[----:B------:R-:W-:-:S03]  /*0c30*/  VIADD R3, R3, 0x1 ;  /* 0x0000000103037836 */ /* 0x000fc60000000000 */
[----:B------:R-:W-:Y:S01]  /*0c40*/  ISETP.NE.AND P2, PT, R16, RZ, PT ;  /* 0x000000ff1000720c */ /* 0x000fe20003f45270 */
[----:B---3--:R-:W-:-:S06]  /*0c50*/  DADD R12, R12, R10 ;  /* 0x000000000c0c7229 */ /* 0x008fcc000000000a */
[----:B------:R0:W2:Y:S06]  /*0c60*/  F2I.F64.TRUNC R24, R12 ;  /* 0x0000000c00187311 */ /* 0x0000ac000030d100 */
[----:B------:R-:W-:Y:S05]  /*0c70*/  @P2 BRA `(.L_x_9) ;  /* 0xfffffffc00dc2947 */ /* 0x000fea000383ffff */
.L_x_6:
[----:B0-2-4-:R-:W2:Y:S02]  /*0c80*/  I2F.F64 R24, R24 ;  /* 0x0000001800187312 */ /* 0x015ea40000201c00 */
.L_x_3:
[----:B------:R-:W-:Y:S02]  /*0c90*/  ISETP.GE.U32.AND P2, PT, R7, R2, PT ;  /* 0x000000020700720c */ /* 0x000fe40003f46070 */
[----:B------:R-:W-:Y:S01]  /*0ca0*/  LOP3.LUT R0, R5, R0, RZ, 0x3c, !PT ;  /* 0x0000000005007212 */ /* 0x000fe200078e3cff */
[----:B------:R-:W4:Y:S01]  /*0cb0*/  LDC.64 R2, c[0x0][0x388] ;  /* 0x0000e200ff027b82 */ /* 0x000f220000000a00 */
[----:B------:R-:W-:Y:S02]  /*0cc0*/  @!P0 IADD3 R4, PT, PT, R4, 0x1, RZ ;  /* 0x0000000104048810 */ /* 0x000fe40007ffe0ff */
[----:B------:R-:W-:-:S07]  /*0cd0*/  ISETP.GE.AND P3, PT, R0, RZ, PT ;  /* 0x000000ff0000720c */ /* 0x000fce0003f66270 */
[----:B------:R-:W-:-:S06]  /*0ce0*/  @P2 VIADD R4, R4, 0x1 ;  /* 0x0000000104042836 */ /* 0x000fcc0000000000 */
[----:B------:R-:W-:-:S05]  /*0cf0*/  @!P3 IMAD.MOV R4, RZ, RZ, -R4 ;  /* 0x000000ffff04b224 */ /* 0x000fca00078e0a04 */
[----:B------:R-:W-:-:S05]  /*0d00*/  SEL R5, R6, R4, !P1 ;  /* 0x0000000406057207 */ /* 0x000fca0004800000 */
[----:B----4-:R-:W-:-:S05]  /*0d10*/  IMAD.WIDE R2, R5, 0x8, R2 ;  /* 0x0000000805027825 */ /* 0x010fca00078e0202 */
[----:B0-2---:R-:W-:Y:S01]  /*0d20*/  STG.E.64 desc[UR8][R2.64], R24 ;  /* 0x0000001802007986 */ /* 0x005fe2000c101b08 */
[----:B------:R-:W-:Y:S05]  /*0d30*/  EXIT ;  /* 0x000000000000794d */ /* 0x000fea0003800000 */
.L_x_10:
        /* <DEDUP_REMOVED lines=12> */
.L_x_14:


//--------------------- .text._Z12performMultsPdS_ii --------------------------
	.section	.text._Z12performMultsPdS_ii,"ax",@progbits
	.align	128
        .global         _Z12performMultsPdS_ii
        .type           _Z12performMultsPdS_ii,@function
        .size           _Z12performMultsPdS_ii,(.L_x_15 - _Z12performMultsPdS_ii)
        .other          _Z12performMultsPdS_ii,@"STO_CUDA_ENTRY STV_DEFAULT"
_Z12performMultsPdS_ii:
.text._Z12performMultsPdS_ii:
[----:B------:R-:W-:Y:S01]  /*0000*/  LDC R1, c[0x0][0x37c] ;  /* 0x0000df00ff017b82 */ /* 0x000fe20000000800 */
[----:B------:R-:W0:Y:S07]  /*0010*/  S2R R0, SR_TID.X ;  /* 0x0000000000007919 */ /* 0x000e2e0000002100 */
[----:B------:R-:W0:Y:S01]  /*0020*/  S2UR UR4, SR_CTAID.X ;  /* 0x00000000000479c3 */ /* 0x000e220000002500 */
[----:B------:R-:W1:Y:S07]  /*0030*/  LDCU UR5, c[0x0][0x394] ;  /* 0x00007280ff0577ac */ /* 0x000e6e0008000800 */
[----:B------:R-:W0:Y:S02]  /*0040*/  LDC R7, c[0x0][0x360] ;  /* 0x0000d800ff077b82 */ /* 0x000e240000000800 */
[----:B0-----:R-:W-:-:S05]  /*0050*/  IMAD R7, R7, UR4, R0 ;  /* 0x0000000407077c24 */ /* 0x001fca000f8e0200 */
[----:B-1----:R-:W-:-:S13]  /*0060*/  ISETP.GE.AND P0, PT, R7, UR5, PT ;  /* 0x0000000507007c0c */ /* 0x002fda000bf06270 */
[----:B------:R-:W-:Y:S05]  /*0070*/  @P0 EXIT ;  /* 0x000000000000094d */ /* 0x000fea0003800000 */
[----:B------:R-:W0:Y:S01]  /*0080*/  LDC R6, c[0x0][0x390] ;  /* 0x0000e400ff067b82 */ /* 0x000e220000000800 */
[----:B------:R-:W-:Y:S01]  /*0090*/  ISETP.GE.AND P2, PT, R7, RZ, PT ;  /* 0x000000ff0700720c */ /* 0x000fe20003f46270 */
[----:B------:R-:W1:Y:S01]  /*00a0*/  LDCU.64 UR4, c[0x0][0x358] ;  /* 0x00006b00ff0477ac */ /* 0x000e620008000a00 */
[----:B0-----:R-:W-:-:S04]  /*00b0*/  IABS R9, R6 ;  /* 0x0000000600097213 */ /* 0x001fc80000000000 */
[----:B------:R-:W0:Y:S08]  /*00c0*/  I2F.RP R0, R9 ;  /* 0x0000000900007306 */ /* 0x000e300000209400 */
[----:B0-----:R-:W0:Y:S02]  /*00d0*/  MUFU.RCP R0, R0 ;  /* 0x0000000000007308 */ /* 0x001e240000001000 */
[----:B0-----:R-:W-:-:S06]  /*00e0*/  VIADD R2, R0, 0xffffffe ;  /* 0x0ffffffe00027836 */ /* 0x001fcc0000000000 */
[----:B------:R0:W2:Y:S02]  /*00f0*/  F2I.FTZ.U32.TRUNC.NTZ R3, R2 ;  /* 0x0000000200037305 */ /* 0x0000a4000021f000 */
[----:B0-----:R-:W-:Y:S01]  /*0100*/  IMAD.MOV.U32 R2, RZ, RZ, RZ ;  /* 0x000000ffff027224 */ /* 0x001fe200078e00ff */
[----:B--2---:R-:W-:-:S05]  /*0110*/  IADD3 R4, PT, PT, RZ, -R3, RZ ;  /* 0x80000003ff047210 */ /* 0x004fca0007ffe0ff */
[----:B------:R-:W-:Y:S01]  /*0120*/  IMAD R5, R4, R9, RZ ;  /* 0x0000000904057224 */ /* 0x000fe200078e02ff */
[----:B------:R-:W-:-:S03]  /*0130*/  IABS R4, R7 ;  /* 0x0000000700047213 */ /* 0x000fc60000000000 */
[----:B------:R-:W-:-:S06]  /*0140*/  IMAD.HI.U32 R3, R3, R5, R2 ;  /* 0x0000000503037227 */ /* 0x000fcc00078e0002 */
[----:B------:R-:W-:-:S05]  /*0150*/  IMAD.HI.U32 R3, R3, R4, RZ ;  /* 0x0000000403037227 */ /* 0x000fca00078e00ff */
[----:B------:R-:W-:-:S05]  /*0160*/  IADD3 R3, PT, PT, -R3, RZ, RZ ;  /* 0x000000ff03037210 */ /* 0x000fca0007ffe1ff */
[C---:B------:R-:W-:Y:S02]  /*0170*/  IMAD R0, R9.reuse, R3, R4 ;  /* 0x0000000309007224 */ /* 0x040fe400078e0204 */
[----:B------:R-:W0:Y:S03]  /*0180*/  LDC.64 R2, c[0x0][0x388] ;  /* 0x0000e200ff027b82 */ /* 0x000e260000000a00 */
[----:B------:R-:W-:-:S05]  /*0190*/  ISETP.GT.U32.AND P0, PT, R9, R0, PT ;  /* 0x000000000900720c */ /* 0x000fca0003f04070 */
[----:B------:R-:W2:Y:S08]  /*01a0*/  LDC.64 R4, c[0x0][0x380] ;  /* 0x0000e000ff047b82 */ /* 0x000eb00000000a00 */
[----:B------:R-:W-:Y:S01]  /*01b0*/  @!P0 IMAD.IADD R0, R0, 0x1, -R9 ;  /* 0x0000000100008824 */ /* 0x000fe200078e0a09 */
[----:B------:R-:W-:-:S04]  /*01c0*/  ISETP.NE.AND P0, PT, R6, RZ, PT ;  /* 0x000000ff0600720c */ /* 0x000fc80003f05270 */
[----:B------:R-:W-:Y:S01]  /*01d0*/  ISETP.GT.U32.AND P1, PT, R9, R0, PT ;  /* 0x000000000900720c */ /* 0x000fe20003f24070 */
[----:B--2---:R-:W-:-:S12]  /*01e0*/  IMAD.WIDE R4, R7, 0x8, R4 ;  /* 0x0000000807047825 */ /* 0x004fd800078e0204 */
[----:B------:R-:W-:-:S05]  /*01f0*/  @!P1 IADD3 R0, PT, PT, R0, -R9, RZ ;  /* 0x8000000900009210 */ /* 0x000fca0007ffe0ff */
[----:B------:R-:W-:Y:S01]  /*0200*/  @!P2 IMAD.MOV R0, RZ, RZ, -R0 ;  /* 0x000000ffff00a224 */ /* 0x000fe200078e0a00 */
[----:B------:R-:W-:Y:S02]  /*0210*/  @!P0 LOP3.LUT R0, RZ, R6, RZ, 0x33, !PT ;  /* 0x00000006ff008212 */ /* 0x000fe400078e33ff */
[----:B-1----:R-:W2:Y:S03]  /*0220*/  LDG.E.64 R6, desc[UR4][R4.64] ;  /* 0x0000000404067981 */ /* 0x002ea6000c1e1b00 */
[----:B0-----:R-:W-:-:S06]  /*0230*/  IMAD.WIDE R2, R0, 0x8, R2 ;  /* 0x0000000800027825 */ /* 0x001fcc00078e0202 */
[----:B------:R-:W2:Y:S02]  /*0240*/  LDG.E.64 R2, desc[UR4][R2.64] ;  /* 0x0000000402027981 */ /* 0x000ea4000c1e1b00 */
[----:B--2---:R-:W-:-:S07]  /*0250*/  DMUL R6, R2, R6 ;  /* 0x0000000602067228 */ /* 0x004fce0000000000 */
[----:B------:R-:W-:Y:S01]  /*0260*/  STG.E.64 desc[UR4][R4.64], R6 ;  /* 0x0000000604007986 */ /* 0x000fe2000c101b04 */
[----:B------:R-:W-:Y:S05]  /*0270*/  EXIT ;  /* 0x000000000000794d */ /* 0x000fea0003800000 */
.L_x_11:
        /* <DEDUP_REMOVED lines=16> */
.L_x_15:


//--------------------- .nv.shared.reserved.0     --------------------------
	.section	.nv.shared.reserved.0,"aw",@nobits
	.weak		__nv_reservedSMEM_offset_0_alias
	.size		__nv_reservedSMEM_offset_0_alias, 0, 64
	.other		__nv_reservedSMEM_offset_0_alias,@"STO_CUDA_RESERVED_SHARED STV_DEFAULT"
__nv_reservedSMEM_offset_0_alias:
	.zero		0
	.zero		64


//--------------------- .nv.global                --------------------------
	.section	.nv.global,"aw",@nobits
.nv.global:
	.type		_ZN34_INTERNAL_dfcd43c2_4_k_cu_6b6f8f116thrust24THRUST_300001_SM_1000_NS3seqE,@object
	.size		_ZN34_INTERNAL_dfcd43c2_4_k_cu_6b6f8f116thrust24THRUST_300001_SM_1000_NS3seqE,(_ZN34_INTERNAL_dfcd43c2_4_k_cu_6b6f8f114cuda3std3__48in_placeE - _ZN34_INTERNAL_dfcd43c2_4_k_cu_6b6f8f116thrust24THRUST_300001_SM_1000_NS3seqE)
_ZN34_INTERNAL_dfcd43c2_4_k_cu_6b6f8f116thrust24THRUST_300001_SM_1000_NS3seqE:
	.zero		1
	.type		_ZN34_INTERNAL_dfcd43c2_4_k_cu_6b6f8f114cuda3std3__48in_placeE,@object
	.size		_ZN34_INTERNAL_dfcd43c2_4_k_cu_6b6f8f114cuda3std3__48in_placeE,(_ZN34_INTERNAL_dfcd43c2_4_k_cu_6b6f8f114cuda3std6ranges3__45__cpo4sizeE - _ZN34_INTERNAL_dfcd43c2_4_k_cu_6b6f8f114cuda3std3__48in_placeE)
_ZN34_INTERNAL_dfcd43c2_4_k_cu_6b6f8f114cuda3std3__48in_placeE:
	.zero		1
	.type		_ZN34_INTERNAL_dfcd43c2_4_k_cu_6b6f8f114cuda3std6ranges3__45__cpo4sizeE,@object
	.size		_ZN34_INTERNAL_dfcd43c2_4_k_cu_6b6f8f114cuda3std6ranges3__45__cpo4sizeE,(_ZN34_INTERNAL_dfcd43c2_4_k_cu_6b6f8f116thrust24THRUST_300001_SM_1000_NS12placeholders2_3E - _ZN34_INTERNAL_dfcd43c2_4_k_cu_6b6f8f114cuda3std6ranges3__45__cpo4sizeE)
_ZN34_INTERNAL_dfcd43c2_4_k_cu_6b6f8f114cuda3std6ranges3__45__cpo4sizeE:
	.zero		1
	.type		_ZN34_INTERNAL_dfcd43c2_4_k_cu_6b6f8f116thrust24THRUST_300001_SM_1000_NS12placeholders2_3E,@object
	.size		_ZN34_INTERNAL_dfcd43c2_4_k_cu_6b6f8f116thrust24THRUST_300001_SM_1000_NS12placeholders2_3E,(_ZN34_INTERNAL_dfcd43c2_4_k_cu_6b6f8f114cuda3std3__45__cpo6cbeginE - _ZN34_INTERNAL_dfcd43c2_4_k_cu_6b6f8f116thrust24THRUST_300001_SM_1000_NS12placeholders2_3E)
_ZN34_INTERNAL_dfcd43c2_4_k_cu_6b6f8f116thrust24THRUST_300001_SM_1000_NS12placeholders2_3E:
	.zero		1
	.type		_ZN34_INTERNAL_dfcd43c2_4_k_cu_6b6f8f114cuda3std3__45__cpo6cbeginE,@object
	.size		_ZN34_INTERNAL_dfcd43c2_4_k_cu_6b6f8f114cuda3std3__45__cpo6cbeginE,(_ZN34_INTERNAL_dfcd43c2_4_k_cu_6b6f8f114cuda3std6ranges3__45__cpo6cbeginE - _ZN34_INTERNAL_dfcd43c2_4_k_cu_6b6f8f114cuda3std3__45__cpo6cbeginE)
_ZN34_INTERNAL_dfcd43c2_4_k_cu_6b6f8f114cuda3std3__45__cpo6cbeginE:
	.zero		1
	.type		_ZN34_INTERNAL_dfcd43c2_4_k_cu_6b6f8f114cuda3std6ranges3__45__cpo6cbeginE,@object
	.size		_ZN34_INTERNAL_dfcd43c2_4_k_cu_6b6f8f114cuda3std6ranges3__45__cpo6cbeginE,(_ZN34_INTERNAL_dfcd43c2_4_k_cu_6b6f8f116thrust24THRUST_300001_SM_1000_NS12placeholders2_7E - _ZN34_INTERNAL_dfcd43c2_4_k_cu_6b6f8f114cuda3std6ranges3__45__cpo6cbeginE)
_ZN34_INTERNAL_dfcd43c2_4_k_cu_6b6f8f114cuda3std6ranges3__45__cpo6cbeginE:
	.zero		1
	.type		_ZN34_INTERNAL_dfcd43c2_4_k_cu_6b6f8f116thrust24THRUST_300001_SM_1000_NS12placeholders2_7E,@object
	.size		_ZN34_INTERNAL_dfcd43c2_4_k_cu_6b6f8f116thrust24THRUST_300001_SM_1000_NS12placeholders2_7E,(_ZN34_INTERNAL_dfcd43c2_4_k_cu_6b6f8f114cuda3std3__45__cpo7crbeginE - _ZN34_INTERNAL_dfcd43c2_4_k_cu_6b6f8f116thrust24THRUST_300001_SM_1000_NS12placeholders2_7E)
_ZN34_INTERNAL_dfcd43c2_4_k_cu_6b6f8f116thrust24THRUST_300001_SM_1000_NS12placeholders2_7E:
	.zero		1
	.type		_ZN34_INTERNAL_dfcd43c2_4_k_cu_6b6f8f114cuda3std3__45__cpo7crbeginE,@object
	.size		_ZN34_INTERNAL_dfcd43c2_4_k_cu_6b6f8f114cuda3std3__45__cpo7crbeginE,(_ZN34_INTERNAL_dfcd43c2_4_k_cu_6b6f8f114cuda3std6ranges3__45__cpo4nextE - _ZN34_INTERNAL_dfcd43c2_4_k_cu_6b6f8f114cuda3std3__45__cpo7crbeginE)
_ZN34_INTERNAL_dfcd43c2_4_k_cu_6b6f8f114cuda3std3__45__cpo7crbeginE:
	.zero		1
	.type		_ZN34_INTERNAL_dfcd43c2_4_k_cu_6b6f8f114cuda3std6ranges3__45__cpo4nextE,@object
	.size		_ZN34_INTERNAL_dfcd43c2_4_k_cu_6b6f8f114cuda3std6ranges3__45__cpo4nextE,(_ZN34_INTERNAL_dfcd43c2_4_k_cu_6b6f8f114cuda3std6ranges3__45__cpo4swapE - _ZN34_INTERNAL_dfcd43c2_4_k_cu_6b6f8f114cuda3std6ranges3__45__cpo4nextE)
_ZN34_INTERNAL_dfcd43c2_4_k_cu_6b6f8f114cuda3std6ranges3__45__cpo4nextE:
	.zero		1
	.type		_ZN34_INTERNAL_dfcd43c2_4_k_cu_6b6f8f114cuda3std6ranges3__45__cpo4swapE,@object
	.size		_ZN34_INTERNAL_dfcd43c2_4_k_cu_6b6f8f114cuda3std6ranges3__45__cpo4swapE,(_ZN34_INTERNAL_dfcd43c2_4_k_cu_6b6f8f116thrust24THRUST_300001_SM_1000_NS8cuda_cub10par_nosyncE - _ZN34_INTERNAL_dfcd43c2_4_k_cu_6b6f8f114cuda3std6ranges3__45__cpo4swapE)
_ZN34_INTERNAL_dfcd43c2_4_k_cu_6b6f8f114cuda3std6ranges3__45__cpo4swapE:
	.zero		1
	.type		_ZN34_INTERNAL_dfcd43c2_4_k_cu_6b6f8f116thrust24THRUST_300001_SM_1000_NS8cuda_cub10par_nosyncE,@object
	.size		_ZN34_INTERNAL_dfcd43c2_4_k_cu_6b6f8f116thrust24THRUST_300001_SM_1000_NS8cuda_cub10par_nosyncE,(_ZN34_INTERNAL_dfcd43c2_4_k_cu_6b6f8f116thrust24THRUST_300001_SM_1000_NS12placeholders2_9E - _ZN34_INTERNAL_dfcd43c2_4_k_cu_6b6f8f116thrust24THRUST_300001_SM_1000_NS8cuda_cub10par_nosyncE)
_ZN34_INTERNAL_dfcd43c2_4_k_cu_6b6f8f116thrust24THRUST_300001_SM_1000_NS8cuda_cub10par_nosyncE:
	.zero		1
	.type		_ZN34_INTERNAL_dfcd43c2_4_k_cu_6b6f8f116thrust24THRUST_300001_SM_1000_NS12placeholders2_9E,@object
	.size		_ZN34_INTERNAL_dfcd43c2_4_k_cu_6b6f8f116thrust24THRUST_300001_SM_1000_NS12placeholders2_9E,(_ZN34_INTERNAL_dfcd43c2_4_k_cu_6b6f8f114cuda3std3__436_GLOBAL__N__dfcd43c2_4_k_cu_6b6f8f116ignoreE - _ZN34_INTERNAL_dfcd43c2_4_k_cu_6b6f8f116thrust24THRUST_300001_SM_1000_NS12placeholders2_9E)
_ZN34_INTERNAL_dfcd43c2_4_k_cu_6b6f8f116thrust24THRUST_300001_SM_1000_NS12placeholders2_9E:
	.zero		1
	.type		_ZN34_INTERNAL_dfcd43c2_4_k_cu_6b6f8f114cuda3std3__436_GLOBAL__N__dfcd43c2_4_k_cu_6b6f8f116ignoreE,@object
	.size		_ZN34_INTERNAL_dfcd43c2_4_k_cu_6b6f8f114cuda3std3__436_GLOBAL__N__dfcd43c2_4_k_cu_6b6f8f116ignoreE,(_ZN34_INTERNAL_dfcd43c2_4_k_cu_6b6f8f114cuda3std6ranges3__45__cpo4dataE - _ZN34_INTERNAL_dfcd43c2_4_k_cu_6b6f8f114cuda3std3__436_GLOBAL__N__dfcd43c2_4_k_cu_6b6f8f116ignoreE)
_ZN34_INTERNAL_dfcd43c2_4_k_cu_6b6f8f114cuda3std3__436_GLOBAL__N__dfcd43c2_4_k_cu_6b6f8f116ignoreE:
	.zero		1
	.type		_ZN34_INTERNAL_dfcd43c2_4_k_cu_6b6f8f114cuda3std6ranges3__45__cpo4dataE,@object
	.size		_ZN34_INTERNAL_dfcd43c2_4_k_cu_6b6f8f114cuda3std6ranges3__45__cpo4dataE,(_ZN34_INTERNAL_dfcd43c2_4_k_cu_6b6f8f116thrust24THRUST_300001_SM_1000_NS12placeholders2_1E - _ZN34_INTERNAL_dfcd43c2_4_k_cu_6b6f8f114cuda3std6ranges3__45__cpo4dataE)
_ZN34_INTERNAL_dfcd43c2_4_k_cu_6b6f8f114cuda3std6ranges3__45__cpo4dataE:
	.zero		1
	.type		_ZN34_INTERNAL_dfcd43c2_4_k_cu_6b6f8f116thrust24THRUST_300001_SM_1000_NS12placeholders2_1E,@object
	.size		_ZN34_INTERNAL_dfcd43c2_4_k_cu_6b6f8f116thrust24THRUST_300001_SM_1000_NS12placeholders2_1E,(_ZN34_INTERNAL_dfcd43c2_4_k_cu_6b6f8f114cuda3std3__45__cpo5beginE - _ZN34_INTERNAL_dfcd43c2_4_k_cu_6b6f8f116thrust24THRUST_300001_SM_1000_NS12placeholders2_1E)
_ZN34_INTERNAL_dfcd43c2_4_k_cu_6b6f8f116thrust24THRUST_300001_SM_1000_NS12placeholders2_1E:
	.zero		1
	.type		_ZN34_INTERNAL_dfcd43c2_4_k_cu_6b6f8f114cuda3std3__45__cpo5beginE,@object
	.size		_ZN34_INTERNAL_dfcd43c2_4_k_cu_6b6f8f114cuda3std3__45__cpo5beginE,(_ZN34_INTERNAL_dfcd43c2_4_k_cu_6b6f8f114cuda3std6ranges3__45__cpo5beginE - _ZN34_INTERNAL_dfcd43c2_4_k_cu_6b6f8f114cuda3std3__45__cpo5beginE)
_ZN34_INTERNAL_dfcd43c2_4_k_cu_6b6f8f114cuda3std3__45__cpo5beginE:
	.zero		1
	.type		_ZN34_INTERNAL_dfcd43c2_4_k_cu_6b6f8f114cuda3std6ranges3__45__cpo5beginE,@object
	.size		_ZN34_INTERNAL_dfcd43c2_4_k_cu_6b6f8f114cuda3std6ranges3__45__cpo5beginE,(_ZN34_INTERNAL_dfcd43c2_4_k_cu_6b6f8f116thrust24THRUST_300001_SM_1000_NS12placeholders2_5E - _ZN34_INTERNAL_dfcd43c2_4_k_cu_6b6f8f114cuda3std6ranges3__45__cpo5beginE)
_ZN34_INTERNAL_dfcd43c2_4_k_cu_6b6f8f114cuda3std6ranges3__45__cpo5beginE:
	.zero		1
	.type		_ZN34_INTERNAL_dfcd43c2_4_k_cu_6b6f8f116thrust24THRUST_300001_SM_1000_NS12placeholders2_5E,@object
	.size		_ZN34_INTERNAL_dfcd43c2_4_k_cu_6b6f8f116thrust24THRUST_300001_SM_1000_NS12placeholders2_5E,(_ZN34_INTERNAL_dfcd43c2_4_k_cu_6b6f8f114cuda3std3__45__cpo6rbeginE - _ZN34_INTERNAL_dfcd43c2_4_k_cu_6b6f8f116thrust24THRUST_300001_SM_1000_NS12placeholders2_5E)
_ZN34_INTERNAL_dfcd43c2_4_k_cu_6b6f8f116thrust24THRUST_300001_SM_1000_NS12placeholders2_5E:
	.zero		1
	.type		_ZN34_INTERNAL_dfcd43c2_4_k_cu_6b6f8f114cuda3std3__45__cpo6rbeginE,@object
	.size		_ZN34_INTERNAL_dfcd43c2_4_k_cu_6b6f8f114cuda3std3__45__cpo6rbeginE,(_ZN34_INTERNAL_dfcd43c2_4_k_cu_6b6f8f114cuda3std6ranges3__45__cpo7advanceE - _ZN34_INTERNAL_dfcd43c2_4_k_cu_6b6f8f114cuda3std3__45__cpo6rbeginE)
_ZN34_INTERNAL_dfcd43c2_4_k_cu_6b6f8f114cuda3std3__45__cpo6rbeginE:
	.zero		1
	.type		_ZN34_INTERNAL_dfcd43c2_4_k_cu_6b6f8f114cuda3std6ranges3__45__cpo7advanceE,@object
	.size		_ZN34_INTERNAL_dfcd43c2_4_k_cu_6b6f8f114cuda3std6ranges3__45__cpo7advanceE,(_ZN34_INTERNAL_dfcd43c2_4_k_cu_6b6f8f114cuda3std3__47nulloptE - _ZN34_INTERNAL_dfcd43c2_4_k_cu_6b6f8f114cuda3std6ranges3__45__cpo7advanceE)
_ZN34_INTERNAL_dfcd43c2_4_k_cu_6b6f8f114cuda3std6ranges3__45__cpo7advanceE:
	.zero		1
	.type		_ZN34_INTERNAL_dfcd43c2_4_k_cu_6b6f8f114cuda3std3__47nulloptE,@object
	.size		_ZN34_INTERNAL_dfcd43c2_4_k_cu_6b6f8f114cuda3std3__47nulloptE,(_ZN34_INTERNAL_dfcd43c2_4_k_cu_6b6f8f114cuda3std6ranges3__45__cpo8distanceE - _ZN34_INTERNAL_dfcd43c2_4_k_cu_6b6f8f114cuda3std3__47nulloptE)
_ZN34_INTERNAL_dfcd43c2_4_k_cu_6b6f8f114cuda3std3__47nulloptE:
	.zero		1
	.type		_ZN34_INTERNAL_dfcd43c2_4_k_cu_6b6f8f114cuda3std6ranges3__45__cpo8distanceE,@object
	.size		_ZN34_INTERNAL_dfcd43c2_4_k_cu_6b6f8f114cuda3std6ranges3__45__cpo8distanceE,(_ZN34_INTERNAL_dfcd43c2_4_k_cu_6b6f8f116thrust24THRUST_300001_SM_1000_NS12placeholders3_10E - _ZN34_INTERNAL_dfcd43c2_4_k_cu_6b6f8f114cuda3std6ranges3__45__cpo8distanceE)
_ZN34_INTERNAL_dfcd43c2_4_k_cu_6b6f8f114cuda3std6ranges3__45__cpo8distanceE:
	.zero		1
	.type		_ZN34_INTERNAL_dfcd43c2_4_k_cu_6b6f8f116thrust24THRUST_300001_SM_1000_NS12placeholders3_10E,@object
	.size		_ZN34_INTERNAL_dfcd43c2_4_k_cu_6b6f8f116thrust24THRUST_300001_SM_1000_NS12placeholders3_10E,(_ZN34_INTERNAL_dfcd43c2_4_k_cu_6b6f8f114cuda3std3__419piecewise_constructE - _ZN34_INTERNAL_dfcd43c2_4_k_cu_6b6f8f116thrust24THRUST_300001_SM_1000_NS12placeholders3_10E)
_ZN34_INTERNAL_dfcd43c2_4_k_cu_6b6f8f116thrust24THRUST_300001_SM_1000_NS12placeholders3_10E:
	.zero		1
	.type		_ZN34_INTERNAL_dfcd43c2_4_k_cu_6b6f8f114cuda3std3__419piecewise_constructE,@object
	.size		_ZN34_INTERNAL_dfcd43c2_4_k_cu_6b6f8f114cuda3std3__419piecewise_constructE,(_ZN34_INTERNAL_dfcd43c2_4_k_cu_6b6f8f114cuda3std6ranges3__45__cpo5cdataE - _ZN34_INTERNAL_dfcd43c2_4_k_cu_6b6f8f114cuda3std3__419piecewise_constructE)
_ZN34_INTERNAL_dfcd43c2_4_k_cu_6b6f8f114cuda3std3__419piecewise_constructE:
	.zero		1
	.type		_ZN34_INTERNAL_dfcd43c2_4_k_cu_6b6f8f114cuda3std6ranges3__45__cpo5cdataE,@object
	.size		_ZN34_INTERNAL_dfcd43c2_4_k_cu_6b6f8f114cuda3std6ranges3__45__cpo5cdataE,(_ZN34_INTERNAL_dfcd43c2_4_k_cu_6b6f8f116thrust24THRUST_300001_SM_1000_NS12placeholders2_2E - _ZN34_INTERNAL_dfcd43c2_4_k_cu_6b6f8f114cuda3std6ranges3__45__cpo5cdataE)
_ZN34_INTERNAL_dfcd43c2_4_k_cu_6b6f8f114cuda3std6ranges3__45__cpo5cdataE:
	.zero		1
	.type		_ZN34_INTERNAL_dfcd43c2_4_k_cu_6b6f8f116thrust24THRUST_300001_SM_1000_NS12placeholders2_2E,@object
	.size		_ZN34_INTERNAL_dfcd43c2_4_k_cu_6b6f8f116thrust24THRUST_300001_SM_1000_NS12placeholders2_2E,(_ZN34_INTERNAL_dfcd43c2_4_k_cu_6b6f8f114cuda3std3__45__cpo3endE - _ZN34_INTERNAL_dfcd43c2_4_k_cu_6b6f8f116thrust24THRUST_300001_SM_1000_NS12placeholders2_2E)
_ZN34_INTERNAL_dfcd43c2_4_k_cu_6b6f8f116thrust24THRUST_300001_SM_1000_NS12placeholders2_2E:
	.zero		1
	.type		_ZN34_INTERNAL_dfcd43c2_4_k_cu_6b6f8f114cuda3std3__45__cpo3endE,@object
	.size		_ZN34_INTERNAL_dfcd43c2_4_k_cu_6b6f8f114cuda3std3__45__cpo3endE,(_ZN34_INTERNAL_dfcd43c2_4_k_cu_6b6f8f114cuda3std6ranges3__45__cpo3endE - _ZN34_INTERNAL_dfcd43c2_4_k_cu_6b6f8f114cuda3std3__45__cpo3endE)
_ZN34_INTERNAL_dfcd43c2_4_k_cu_6b6f8f114cuda3std3__45__cpo3endE:
	.zero		1
	.type		_ZN34_INTERNAL_dfcd43c2_4_k_cu_6b6f8f114cuda3std6ranges3__45__cpo3endE,@object
	.size		_ZN34_INTERNAL_dfcd43c2_4_k_cu_6b6f8f114cuda3std6ranges3__45__cpo3endE,(_ZN34_INTERNAL_dfcd43c2_4_k_cu_6b6f8f116thrust24THRUST_300001_SM_1000_NS12placeholders2_6E - _ZN34_INTERNAL_dfcd43c2_4_k_cu_6b6f8f114cuda3std6ranges3__45__cpo3endE)
_ZN34_INTERNAL_dfcd43c2_4_k_cu_6b6f8f114cuda3std6ranges3__45__cpo3endE:
	.zero		1
	.type		_ZN34_INTERNAL_dfcd43c2_4_k_cu_6b6f8f116thrust24THRUST_300001_SM_1000_NS12placeholders2_6E,@object
	.size		_ZN34_INTERNAL_dfcd43c2_4_k_cu_6b6f8f116thrust24THRUST_300001_SM_1000_NS12placeholders2_6E,(_ZN34_INTERNAL_dfcd43c2_4_k_cu_6b6f8f114cuda3std3__45__cpo4rendE - _ZN34_INTERNAL_dfcd43c2_4_k_cu_6b6f8f116thrust24THRUST_300001_SM_1000_NS12placeholders2_6E)
_ZN34_INTERNAL_dfcd43c2_4_k_cu_6b6f8f116thrust24THRUST_300001_SM_1000_NS12placeholders2_6E:
	.zero		1
	.type		_ZN34_INTERNAL_dfcd43c2_4_k_cu_6b6f8f114cuda3std3__45__cpo4rendE,@object
	.size		_ZN34_INTERNAL_dfcd43c2_4_k_cu_6b6f8f114cuda3std3__45__cpo4rendE,(_ZN34_INTERNAL_dfcd43c2_4_k_cu_6b6f8f114cuda3std6ranges3__45__cpo9iter_swapE - _ZN34_INTERNAL_dfcd43c2_4_k_cu_6b6f8f114cuda3std3__45__cpo4rendE)
_ZN34_INTERNAL_dfcd43c2_4_k_cu_6b6f8f114cuda3std3__45__cpo4rendE:
	.zero		1
	.type		_ZN34_INTERNAL_dfcd43c2_4_k_cu_6b6f8f114cuda3std6ranges3__45__cpo9iter_swapE,@object
	.size		_ZN34_INTERNAL_dfcd43c2_4_k_cu_6b6f8f114cuda3std6ranges3__45__cpo9iter_swapE,(_ZN34_INTERNAL_dfcd43c2_4_k_cu_6b6f8f114cuda3std3__48unexpectE - _ZN34_INTERNAL_dfcd43c2_4_k_cu_6b6f8f114cuda3std6ranges3__45__cpo9iter_swapE)
_ZN34_INTERNAL_dfcd43c2_4_k_cu_6b6f8f114cuda3std6ranges3__45__cpo9iter_swapE:
	.zero		1
	.type		_ZN34_INTERNAL_dfcd43c2_4_k_cu_6b6f8f114cuda3std3__48unexpectE,@object
	.size		_ZN34_INTERNAL_dfcd43c2_4_k_cu_6b6f8f114cuda3std3__48unexpectE,(_ZN34_INTERNAL_dfcd43c2_4_k_cu_6b6f8f116thrust24THRUST_300001_SM_1000_NS8cuda_cub3parE - _ZN34_INTERNAL_dfcd43c2_4_k_cu_6b6f8f114cuda3std3__48unexpectE)
_ZN34_INTERNAL_dfcd43c2_4_k_cu_6b6f8f114cuda3std3__48unexpectE:
	.zero		1
	.type		_ZN34_INTERNAL_dfcd43c2_4_k_cu_6b6f8f116thrust24THRUST_300001_SM_1000_NS8cuda_cub3parE,@object
	.size		_ZN34_INTERNAL_dfcd43c2_4_k_cu_6b6f8f116thrust24THRUST_300001_SM_1000_NS8cuda_cub3parE,(_ZN34_INTERNAL_dfcd43c2_4_k_cu_6b6f8f116thrust24THRUST_300001_SM_1000_NS12placeholders2_4E - _ZN34_INTERNAL_dfcd43c2_4_k_cu_6b6f8f116thrust24THRUST_300001_SM_1000_NS8cuda_cub3parE)
_ZN34_INTERNAL_dfcd43c2_4_k_cu_6b6f8f116thrust24THRUST_300001_SM_1000_NS8cuda_cub3parE:
	.zero		1
	.type		_ZN34_INTERNAL_dfcd43c2_4_k_cu_6b6f8f116thrust24THRUST_300001_SM_1000_NS12placeholders2_4E,@object
	.size		_ZN34_INTERNAL_dfcd43c2_4_k_cu_6b6f8f116thrust24THRUST_300001_SM_1000_NS12placeholders2_4E,(_ZN34_INTERNAL_dfcd43c2_4_k_cu_6b6f8f114cuda3std3__45__cpo4cendE - _ZN34_INTERNAL_dfcd43c2_4_k_cu_6b6f8f116thrust24THRUST_300001_SM_1000_NS12placeholders2_4E)
_ZN34_INTERNAL_dfcd43c2_4_k_cu_6b6f8f116thrust24THRUST_300001_SM_1000_NS12placeholders2_4E:
	.zero		1
	.type		_ZN34_INTERNAL_dfcd43c2_4_k_cu_6b6f8f114cuda3std3__45__cpo4cendE,@object
	.size		_ZN34_INTERNAL_dfcd43c2_4_k_cu_6b6f8f114cuda3std3__45__cpo4cendE,(_ZN34_INTERNAL_dfcd43c2_4_k_cu_6b6f8f114cuda3std6ranges3__45__cpo4cendE - _ZN34_INTERNAL_dfcd43c2_4_k_cu_6b6f8f114cuda3std3__45__cpo4cendE)
_ZN34_INTERNAL_dfcd43c2_4_k_cu_6b6f8f114cuda3std3__45__cpo4cendE:
	.zero		1
	.type		_ZN34_INTERNAL_dfcd43c2_4_k_cu_6b6f8f114cuda3std6ranges3__45__cpo4cendE,@object
	.size		_ZN34_INTERNAL_dfcd43c2_4_k_cu_6b6f8f114cuda3std6ranges3__45__cpo4cendE,(_ZN34_INTERNAL_dfcd43c2_4_k_cu_6b6f8f114cuda3std3__420unreachable_sentinelE - _ZN34_INTERNAL_dfcd43c2_4_k_cu_6b6f8f114cuda3std6ranges3__45__cpo4cendE)
_ZN34_INTERNAL_dfcd43c2_4_k_cu_6b6f8f114cuda3std6ranges3__45__cpo4cendE:
	.zero		1
	.type		_ZN34_INTERNAL_dfcd43c2_4_k_cu_6b6f8f114cuda3std3__420unreachable_sentinelE,@object
	.size		_ZN34_INTERNAL_dfcd43c2_4_k_cu_6b6f8f114cuda3std3__420unreachable_sentinelE,(_ZN34_INTERNAL_dfcd43c2_4_k_cu_6b6f8f114cuda3std6ranges3__45__cpo5ssizeE - _ZN34_INTERNAL_dfcd43c2_4_k_cu_6b6f8f114cuda3std3__420unreachable_sentinelE)
_ZN34_INTERNAL_dfcd43c2_4_k_cu_6b6f8f114cuda3std3__420unreachable_sentinelE:
	.zero		1
	.type		_ZN34_INTERNAL_dfcd43c2_4_k_cu_6b6f8f114cuda3std6ranges3__45__cpo5ssizeE,@object
	.size		_ZN34_INTERNAL_dfcd43c2_4_k_cu_6b6f8f114cuda3std6ranges3__45__cpo5ssizeE,(_ZN34_INTERNAL_dfcd43c2_4_k_cu_6b6f8f116thrust24THRUST_300001_SM_1000_NS12placeholders2_8E - _ZN34_INTERNAL_dfcd43c2_4_k_cu_6b6f8f114cuda3std6ranges3__45__cpo5ssizeE)
_ZN34_INTERNAL_dfcd43c2_4_k_cu_6b6f8f114cuda3std6ranges3__45__cpo5ssizeE:
	.zero		1
	.type		_ZN34_INTERNAL_dfcd43c2_4_k_cu_6b6f8f116thrust24THRUST_300001_SM_1000_NS12placeholders2_8E,@object
	.size		_ZN34_INTERNAL_dfcd43c2_4_k_cu_6b6f8f116thrust24THRUST_300001_SM_1000_NS12placeholders2_8E,(_ZN34_INTERNAL_dfcd43c2_4_k_cu_6b6f8f114cuda3std3__45__cpo5crendE - _ZN34_INTERNAL_dfcd43c2_4_k_cu_6b6f8f116thrust24THRUST_300001_SM_1000_NS12placeholders2_8E)
_ZN34_INTERNAL_dfcd43c2_4_k_cu_6b6f8f116thrust24THRUST_300001_SM_1000_NS12placeholders2_8E:
	.zero		1
	.type		_ZN34_INTERNAL_dfcd43c2_4_k_cu_6b6f8f114cuda3std3__45__cpo5crendE,@object
	.size		_ZN34_INTERNAL_dfcd43c2_4_k_cu_6b6f8f114cuda3std3__45__cpo5crendE,(_ZN34_INTERNAL_dfcd43c2_4_k_cu_6b6f8f114cuda3std6ranges3__45__cpo4prevE - _ZN34_INTERNAL_dfcd43c2_4_k_cu_6b6f8f114cuda3std3__45__cpo5crendE)
_ZN34_INTERNAL_dfcd43c2_4_k_cu_6b6f8f114cuda3std3__45__cpo5crendE:
	.zero		1
	.type		_ZN34_INTERNAL_dfcd43c2_4_k_cu_6b6f8f114cuda3std6ranges3__45__cpo4prevE,@object
	.size		_ZN34_INTERNAL_dfcd43c2_4_k_cu_6b6f8f114cuda3std6ranges3__45__cpo4prevE,(_ZN34_INTERNAL_dfcd43c2_4_k_cu_6b6f8f114cuda3std6ranges3__45__cpo9iter_moveE - _ZN34_INTERNAL_dfcd43c2_4_k_cu_6b6f8f114cuda3std6ranges3__45__cpo4prevE)
_ZN34_INTERNAL_dfcd43c2_4_k_cu_6b6f8f114cuda3std6ranges3__45__cpo4prevE:
	.zero		1
	.type		_ZN34_INTERNAL_dfcd43c2_4_k_cu_6b6f8f114cuda3std6ranges3__45__cpo9iter_moveE,@object
	.size		_ZN34_INTERNAL_dfcd43c2_4_k_cu_6b6f8f114cuda3std6ranges3__45__cpo9iter_moveE,(_ZN34_INTERNAL_dfcd43c2_4_k_cu_6b6f8f116thrust24THRUST_300001_SM_1000_NS6system6detail10sequential3seqE - _ZN34_INTERNAL_dfcd43c2_4_k_cu_6b6f8f114cuda3std6ranges3__45__cpo9iter_moveE)
_ZN34_INTERNAL_dfcd43c2_4_k_cu_6b6f8f114cuda3std6ranges3__45__cpo9iter_moveE:
	.zero		1
	.type		_ZN34_INTERNAL_dfcd43c2_4_k_cu_6b6f8f116thrust24THRUST_300001_SM_1000_NS6system6detail10sequential3seqE,@object
	.size		_ZN34_INTERNAL_dfcd43c2_4_k_cu_6b6f8f116thrust24THRUST_300001_SM_1000_NS6system6detail10sequential3seqE,(.L_31 - _ZN34_INTERNAL_dfcd43c2_4_k_cu_6b6f8f116thrust24THRUST_300001_SM_1000_NS6system6detail10sequential3seqE)
_ZN34_INTERNAL_dfcd43c2_4_k_cu_6b6f8f116thrust24THRUST_300001_SM_1000_NS6system6detail10sequential3seqE:
	.zero		1
.L_31:


//--------------------- .nv.constant0._ZN3cub18CUB_300001_SM_10006detail8for_each13static_kernelINS2_12policy_hub_t12policy_500_tEmN6thrust24THRUST_300001_SM_1000_NS8cuda_cub20__uninitialized_fill7functorINS7_10device_ptrIdEEdEEEEvT0_T1_ --------------------------
	.section	.nv.constant0._ZN3cub18CUB_300001_SM_10006detail8for_each13static_kernelINS2_12policy_hub_t12policy_500_tEmN6thrust24THRUST_300001_SM_1000_NS8cuda_cub20__uninitialized_fill7functorINS7_10device_ptrIdEEdEEEEvT0_T1_,"a",@progbits
	.sectionflags	@""
	.align	4
.nv.constant0._ZN3cub18CUB_300001_SM_10006detail8for_each13static_kernelINS2_12policy_hub_t12policy_500_tEmN6thrust24THRUST_300001_SM_1000_NS8cuda_cub20__uninitialized_fill7functorINS7_10device_ptrIdEEdEEEEvT0_T1_:
	.zero		920


//--------------------- .nv.constant0._ZN3cub18CUB_300001_SM_10006detail11EmptyKernelIvEEvv --------------------------
	.section	.nv.constant0._ZN3cub18CUB_300001_SM_10006detail11EmptyKernelIvEEvv,"a",@progbits
	.sectionflags	@""
	.align	4
.nv.constant0._ZN3cub18CUB_300001_SM_10006detail11EmptyKernelIvEEvv:
	.zero		896


//--------------------- .nv.constant0._Z7sumRowsPdS_ii --------------------------
	.section	.nv.constant0._Z7sumRowsPdS_ii,"a",@progbits
	.sectionflags	@""
	.align	4
.nv.constant0._Z7sumRowsPdS_ii:
	.zero		920


//--------------------- .nv.constant0._Z12performMultsPdS_ii --------------------------
	.section	.nv.constant0._Z12performMultsPdS_ii,"a",@progbits
	.sectionflags	@""
	.align	4
.nv.constant0._Z12performMultsPdS_ii:
	.zero		920


//--------------------- SYMBOLS --------------------------

	.type		.nv.reservedSmem.offset0,@object
	.size		.nv.reservedSmem.offset0,0x4
